//
// Generated by NVIDIA NVVM Compiler
//
// Compiler Build ID: CL-36424714
// Cuda compilation tools, release 13.0, V13.0.88
// Based on NVVM 20.0.0
//

.version 9.0
.target sm_100
.address_size 64

	// .globl	histogram_kernel
.extern .shared .align 16 .b8 s_hist[];

.visible .entry histogram_kernel(
	.param .u64 .ptr .align 1 histogram_kernel_param_0,
	.param .u32 histogram_kernel_param_1,
	.param .u64 .ptr .align 1 histogram_kernel_param_2,
	.param .u32 histogram_kernel_param_3,
	.param .u32 histogram_kernel_param_4
)
{
	.local .align 16 .b8 	__local_depot0[1024];
	.reg .b64 	%SP;
	.reg .b64 	%SPL;
	.reg .pred 	%p<322>;
	.reg .b32 	%r<630>;
	.reg .b64 	%rd<155>;

	mov.u64 	%SPL, __local_depot0;
	ld.param.u64 	%rd7, [histogram_kernel_param_0];
	ld.param.u32 	%r188, [histogram_kernel_param_1];
	ld.param.u64 	%rd8, [histogram_kernel_param_2];
	ld.param.u32 	%r189, [histogram_kernel_param_3];
	ld.param.u32 	%r190, [histogram_kernel_param_4];
	add.u64 	%rd1, %SPL, 0;
	sub.s32 	%r1, %r190, %r189;
	mov.u32 	%r2, %ntid.x;
	mov.u32 	%r615, %tid.x;
	shr.u32 	%r191, %r615, 5;
	and.b32  	%r598, %r615, 31;
	add.s32 	%r5, %r1, 2;
	mul.lo.s32 	%r6, %r5, %r191;
	setp.gt.s32 	%p1, %r598, %r1;
	@%p1 bra 	$L__BB0_13;
	add.s32 	%r192, %r189, %r598;
	sub.s32 	%r193, %r190, %r192;
	shr.u32 	%r194, %r193, 5;
	add.s32 	%r7, %r194, 1;
	and.b32  	%r8, %r7, 15;
	setp.lt.u32 	%p2, %r193, 480;
	@%p2 bra 	$L__BB0_4;
	and.b32  	%r9, %r7, 268435440;
	mov.b32 	%r597, 0;
$L__BB0_3:
	.pragma "nounroll";
	add.s32 	%r196, %r6, %r598;
	shl.b32 	%r197, %r196, 2;
	mov.u32 	%r198, s_hist;
	add.s32 	%r199, %r198, %r197;
	mov.b32 	%r200, 0;
	st.shared.u32 	[%r199], %r200;
	st.shared.u32 	[%r199+128], %r200;
	st.shared.u32 	[%r199+256], %r200;
	st.shared.u32 	[%r199+384], %r200;
	st.shared.u32 	[%r199+512], %r200;
	st.shared.u32 	[%r199+640], %r200;
	st.shared.u32 	[%r199+768], %r200;
	st.shared.u32 	[%r199+896], %r200;
	st.shared.u32 	[%r199+1024], %r200;
	st.shared.u32 	[%r199+1152], %r200;
	st.shared.u32 	[%r199+1280], %r200;
	st.shared.u32 	[%r199+1408], %r200;
	st.shared.u32 	[%r199+1536], %r200;
	st.shared.u32 	[%r199+1664], %r200;
	st.shared.u32 	[%r199+1792], %r200;
	st.shared.u32 	[%r199+1920], %r200;
	add.s32 	%r598, %r598, 512;
	add.s32 	%r597, %r597, 16;
	setp.ne.s32 	%p3, %r597, %r9;
	@%p3 bra 	$L__BB0_3;
$L__BB0_4:
	setp.eq.s32 	%p4, %r8, 0;
	@%p4 bra 	$L__BB0_13;
	and.b32  	%r15, %r7, 7;
	setp.lt.u32 	%p5, %r8, 8;
	@%p5 bra 	$L__BB0_7;
	add.s32 	%r201, %r6, %r598;
	shl.b32 	%r202, %r201, 2;
	mov.u32 	%r203, s_hist;
	add.s32 	%r204, %r203, %r202;
	mov.b32 	%r205, 0;
	st.shared.u32 	[%r204], %r205;
	st.shared.u32 	[%r204+128], %r205;
	st.shared.u32 	[%r204+256], %r205;
	st.shared.u32 	[%r204+384], %r205;
	st.shared.u32 	[%r204+512], %r205;
	st.shared.u32 	[%r204+640], %r205;
	st.shared.u32 	[%r204+768], %r205;
	st.shared.u32 	[%r204+896], %r205;
	add.s32 	%r598, %r598, 256;
$L__BB0_7:
	setp.eq.s32 	%p6, %r15, 0;
	@%p6 bra 	$L__BB0_13;
	and.b32  	%r18, %r7, 3;
	setp.lt.u32 	%p7, %r15, 4;
	@%p7 bra 	$L__BB0_10;
	add.s32 	%r206, %r6, %r598;
	shl.b32 	%r207, %r206, 2;
	mov.u32 	%r208, s_hist;
	add.s32 	%r209, %r208, %r207;
	mov.b32 	%r210, 0;
	st.shared.u32 	[%r209], %r210;
	st.shared.u32 	[%r209+128], %r210;
	st.shared.u32 	[%r209+256], %r210;
	st.shared.u32 	[%r209+384], %r210;
	add.s32 	%r598, %r598, 128;
$L__BB0_10:
	setp.eq.s32 	%p8, %r18, 0;
	@%p8 bra 	$L__BB0_13;
	mov.b32 	%r602, 0;
	mov.u32 	%r214, s_hist;
$L__BB0_12:
	.pragma "nounroll";
	add.s32 	%r212, %r6, %r598;
	shl.b32 	%r213, %r212, 2;
	add.s32 	%r215, %r214, %r213;
	mov.b32 	%r216, 0;
	st.shared.u32 	[%r215], %r216;
	add.s32 	%r598, %r598, 32;
	add.s32 	%r602, %r602, 1;
	setp.ne.s32 	%p9, %r602, %r18;
	@%p9 bra 	$L__BB0_12;
$L__BB0_13:
	bar.sync 	0;
	mov.u32 	%r217, %ctaid.x;
	mad.lo.s32 	%r218, %r217, %r2, %r615;
	shl.b32 	%r25, %r218, 6;
	setp.lt.s32 	%p10, %r1, 0;
	@%p10 bra 	$L__BB0_26;
	add.s32 	%r26, %r1, 1;
	and.b32  	%r27, %r26, 15;
	setp.lt.u32 	%p11, %r1, 15;
	mov.b32 	%r603, 0;
	@%p11 bra 	$L__BB0_17;
	and.b32  	%r603, %r26, -16;
	mov.b32 	%r608, 0;
$L__BB0_16:
	.pragma "nounroll";
	mul.wide.u32 	%rd10, %r608, 4;
	add.s64 	%rd11, %rd1, %rd10;
	mov.b32 	%r222, 0;
	st.local.v4.u32 	[%rd11], {%r222, %r222, %r222, %r222};
	st.local.v4.u32 	[%rd11+16], {%r222, %r222, %r222, %r222};
	st.local.v4.u32 	[%rd11+32], {%r222, %r222, %r222, %r222};
	st.local.v4.u32 	[%rd11+48], {%r222, %r222, %r222, %r222};
	add.s32 	%r608, %r608, 16;
	setp.eq.s32 	%p12, %r608, %r603;
	@%p12 bra 	$L__BB0_17;
	bra.uni 	$L__BB0_16;
$L__BB0_17:
	setp.eq.s32 	%p13, %r27, 0;
	@%p13 bra 	$L__BB0_26;
	and.b32  	%r30, %r26, 7;
	setp.lt.u32 	%p14, %r27, 8;
	@%p14 bra 	$L__BB0_20;
	mul.wide.u32 	%rd12, %r603, 4;
	add.s64 	%rd13, %rd1, %rd12;
	mov.b32 	%r223, 0;
	st.local.u32 	[%rd13], %r223;
	st.local.u32 	[%rd13+4], %r223;
	st.local.u32 	[%rd13+8], %r223;
	st.local.u32 	[%rd13+12], %r223;
	st.local.u32 	[%rd13+16], %r223;
	st.local.u32 	[%rd13+20], %r223;
	st.local.u32 	[%rd13+24], %r223;
	st.local.u32 	[%rd13+28], %r223;
	add.s32 	%r603, %r603, 8;
$L__BB0_20:
	setp.eq.s32 	%p15, %r30, 0;
	@%p15 bra 	$L__BB0_26;
	and.b32  	%r33, %r26, 3;
	setp.lt.u32 	%p16, %r30, 4;
	@%p16 bra 	$L__BB0_23;
	mul.wide.u32 	%rd14, %r603, 4;
	add.s64 	%rd15, %rd1, %rd14;
	mov.b32 	%r224, 0;
	st.local.u32 	[%rd15], %r224;
	st.local.u32 	[%rd15+4], %r224;
	st.local.u32 	[%rd15+8], %r224;
	st.local.u32 	[%rd15+12], %r224;
	add.s32 	%r603, %r603, 4;
$L__BB0_23:
	setp.eq.s32 	%p17, %r33, 0;
	@%p17 bra 	$L__BB0_26;
	mov.b32 	%r607, 0;
$L__BB0_25:
	.pragma "nounroll";
	mul.wide.u32 	%rd16, %r603, 4;
	add.s64 	%rd17, %rd1, %rd16;
	mov.b32 	%r226, 0;
	st.local.u32 	[%rd17], %r226;
	add.s32 	%r603, %r603, 1;
	add.s32 	%r607, %r607, 1;
	setp.eq.s32 	%p18, %r607, %r33;
	@%p18 bra 	$L__BB0_26;
	bra.uni 	$L__BB0_25;
$L__BB0_26:
	setp.ge.u32 	%p19, %r25, %r188;
	cvt.s64.s32 	%rd18, %r25;
	cvta.to.global.u64 	%rd19, %rd7;
	add.s64 	%rd2, %rd19, %rd18;
	@%p19 bra 	$L__BB0_29;
	ld.global.u8 	%r45, [%rd2];
	setp.gt.s32 	%p20, %r189, %r45;
	setp.lt.s32 	%p21, %r190, %r45;
	or.pred  	%p22, %p20, %p21;
	@%p22 bra 	$L__BB0_29;
	sub.s32 	%r227, %r45, %r189;
	mul.wide.s32 	%rd20, %r227, 4;
	add.s64 	%rd21, %rd1, %rd20;
	ld.local.u32 	%r228, [%rd21];
	add.s32 	%r229, %r228, 1;
	st.local.u32 	[%rd21], %r229;
$L__BB0_29:
	add.s32 	%r230, %r25, 1;
	setp.ge.u32 	%p23, %r230, %r188;
	@%p23 bra 	$L__BB0_32;
	ld.global.u8 	%r46, [%rd2+1];
	setp.gt.s32 	%p24, %r189, %r46;
	setp.lt.s32 	%p25, %r190, %r46;
	or.pred  	%p26, %p24, %p25;
	@%p26 bra 	$L__BB0_32;
	sub.s32 	%r231, %r46, %r189;
	mul.wide.s32 	%rd22, %r231, 4;
	add.s64 	%rd23, %rd1, %rd22;
	ld.local.u32 	%r232, [%rd23];
	add.s32 	%r233, %r232, 1;
	st.local.u32 	[%rd23], %r233;
$L__BB0_32:
	add.s32 	%r234, %r25, 2;
	setp.ge.u32 	%p27, %r234, %r188;
	@%p27 bra 	$L__BB0_35;
	ld.global.u8 	%r47, [%rd2+2];
	setp.gt.s32 	%p28, %r189, %r47;
	setp.lt.s32 	%p29, %r190, %r47;
	or.pred  	%p30, %p28, %p29;
	@%p30 bra 	$L__BB0_35;
	sub.s32 	%r235, %r47, %r189;
	mul.wide.s32 	%rd24, %r235, 4;
	add.s64 	%rd25, %rd1, %rd24;
	ld.local.u32 	%r236, [%rd25];
	add.s32 	%r237, %r236, 1;
	st.local.u32 	[%rd25], %r237;
$L__BB0_35:
	add.s32 	%r238, %r25, 3;
	setp.ge.u32 	%p31, %r238, %r188;
	@%p31 bra 	$L__BB0_38;
	ld.global.u8 	%r48, [%rd2+3];
	setp.gt.s32 	%p32, %r189, %r48;
	setp.lt.s32 	%p33, %r190, %r48;
	or.pred  	%p34, %p32, %p33;
	@%p34 bra 	$L__BB0_38;
	sub.s32 	%r239, %r48, %r189;
	mul.wide.s32 	%rd26, %r239, 4;
	add.s64 	%rd27, %rd1, %rd26;
	ld.local.u32 	%r240, [%rd27];
	add.s32 	%r241, %r240, 1;
	st.local.u32 	[%rd27], %r241;
$L__BB0_38:
	add.s32 	%r242, %r25, 4;
	setp.ge.u32 	%p35, %r242, %r188;
	@%p35 bra 	$L__BB0_41;
	ld.global.u8 	%r49, [%rd2+4];
	setp.gt.s32 	%p36, %r189, %r49;
	setp.lt.s32 	%p37, %r190, %r49;
	or.pred  	%p38, %p36, %p37;
	@%p38 bra 	$L__BB0_41;
	sub.s32 	%r243, %r49, %r189;
	mul.wide.s32 	%rd28, %r243, 4;
	add.s64 	%rd29, %rd1, %rd28;
	ld.local.u32 	%r244, [%rd29];
	add.s32 	%r245, %r244, 1;
	st.local.u32 	[%rd29], %r245;
$L__BB0_41:
	add.s32 	%r246, %r25, 5;
	setp.ge.u32 	%p39, %r246, %r188;
	@%p39 bra 	$L__BB0_44;
	ld.global.u8 	%r50, [%rd2+5];
	setp.gt.s32 	%p40, %r189, %r50;
	setp.lt.s32 	%p41, %r190, %r50;
	or.pred  	%p42, %p40, %p41;
	@%p42 bra 	$L__BB0_44;
	sub.s32 	%r247, %r50, %r189;
	mul.wide.s32 	%rd30, %r247, 4;
	add.s64 	%rd31, %rd1, %rd30;
	ld.local.u32 	%r248, [%rd31];
	add.s32 	%r249, %r248, 1;
	st.local.u32 	[%rd31], %r249;
$L__BB0_44:
	add.s32 	%r250, %r25, 6;
	setp.ge.u32 	%p43, %r250, %r188;
	@%p43 bra 	$L__BB0_47;
	ld.global.u8 	%r51, [%rd2+6];
	setp.gt.s32 	%p44, %r189, %r51;
	setp.lt.s32 	%p45, %r190, %r51;
	or.pred  	%p46, %p44, %p45;
	@%p46 bra 	$L__BB0_47;
	sub.s32 	%r251, %r51, %r189;
	mul.wide.s32 	%rd32, %r251, 4;
	add.s64 	%rd33, %rd1, %rd32;
	ld.local.u32 	%r252, [%rd33];
	add.s32 	%r253, %r252, 1;
	st.local.u32 	[%rd33], %r253;
$L__BB0_47:
	add.s32 	%r254, %r25, 7;
	setp.ge.u32 	%p47, %r254, %r188;
	@%p47 bra 	$L__BB0_50;
	ld.global.u8 	%r52, [%rd2+7];
	setp.gt.s32 	%p48, %r189, %r52;
	setp.lt.s32 	%p49, %r190, %r52;
	or.pred  	%p50, %p48, %p49;
	@%p50 bra 	$L__BB0_50;
	sub.s32 	%r255, %r52, %r189;
	mul.wide.s32 	%rd34, %r255, 4;
	add.s64 	%rd35, %rd1, %rd34;
	ld.local.u32 	%r256, [%rd35];
	add.s32 	%r257, %r256, 1;
	st.local.u32 	[%rd35], %r257;
$L__BB0_50:
	add.s32 	%r258, %r25, 8;
	setp.ge.u32 	%p51, %r258, %r188;
	@%p51 bra 	$L__BB0_53;
	ld.global.u8 	%r53, [%rd2+8];
	setp.gt.s32 	%p52, %r189, %r53;
	setp.lt.s32 	%p53, %r190, %r53;
	or.pred  	%p54, %p52, %p53;
	@%p54 bra 	$L__BB0_53;
	sub.s32 	%r259, %r53, %r189;
	mul.wide.s32 	%rd36, %r259, 4;
	add.s64 	%rd37, %rd1, %rd36;
	ld.local.u32 	%r260, [%rd37];
	add.s32 	%r261, %r260, 1;
	st.local.u32 	[%rd37], %r261;
$L__BB0_53:
	add.s32 	%r262, %r25, 9;
	setp.ge.u32 	%p55, %r262, %r188;
	@%p55 bra 	$L__BB0_56;
	ld.global.u8 	%r54, [%rd2+9];
	setp.gt.s32 	%p56, %r189, %r54;
	setp.lt.s32 	%p57, %r190, %r54;
	or.pred  	%p58, %p56, %p57;
	@%p58 bra 	$L__BB0_56;
	sub.s32 	%r263, %r54, %r189;
	mul.wide.s32 	%rd38, %r263, 4;
	add.s64 	%rd39, %rd1, %rd38;
	ld.local.u32 	%r264, [%rd39];
	add.s32 	%r265, %r264, 1;
	st.local.u32 	[%rd39], %r265;
$L__BB0_56:
	add.s32 	%r266, %r25, 10;
	setp.ge.u32 	%p59, %r266, %r188;
	@%p59 bra 	$L__BB0_59;
	ld.global.u8 	%r55, [%rd2+10];
	setp.gt.s32 	%p60, %r189, %r55;
	setp.lt.s32 	%p61, %r190, %r55;
	or.pred  	%p62, %p60, %p61;
	@%p62 bra 	$L__BB0_59;
	sub.s32 	%r267, %r55, %r189;
	mul.wide.s32 	%rd40, %r267, 4;
	add.s64 	%rd41, %rd1, %rd40;
	ld.local.u32 	%r268, [%rd41];
	add.s32 	%r269, %r268, 1;
	st.local.u32 	[%rd41], %r269;
$L__BB0_59:
	add.s32 	%r270, %r25, 11;
	setp.ge.u32 	%p63, %r270, %r188;
	@%p63 bra 	$L__BB0_62;
	ld.global.u8 	%r56, [%rd2+11];
	setp.gt.s32 	%p64, %r189, %r56;
	setp.lt.s32 	%p65, %r190, %r56;
	or.pred  	%p66, %p64, %p65;
	@%p66 bra 	$L__BB0_62;
	sub.s32 	%r271, %r56, %r189;
	mul.wide.s32 	%rd42, %r271, 4;
	add.s64 	%rd43, %rd1, %rd42;
	ld.local.u32 	%r272, [%rd43];
	add.s32 	%r273, %r272, 1;
	st.local.u32 	[%rd43], %r273;
$L__BB0_62:
	add.s32 	%r274, %r25, 12;
	setp.ge.u32 	%p67, %r274, %r188;
	@%p67 bra 	$L__BB0_65;
	ld.global.u8 	%r57, [%rd2+12];
	setp.gt.s32 	%p68, %r189, %r57;
	setp.lt.s32 	%p69, %r190, %r57;
	or.pred  	%p70, %p68, %p69;
	@%p70 bra 	$L__BB0_65;
	sub.s32 	%r275, %r57, %r189;
	mul.wide.s32 	%rd44, %r275, 4;
	add.s64 	%rd45, %rd1, %rd44;
	ld.local.u32 	%r276, [%rd45];
	add.s32 	%r277, %r276, 1;
	st.local.u32 	[%rd45], %r277;
$L__BB0_65:
	add.s32 	%r278, %r25, 13;
	setp.ge.u32 	%p71, %r278, %r188;
	@%p71 bra 	$L__BB0_68;
	ld.global.u8 	%r58, [%rd2+13];
	setp.gt.s32 	%p72, %r189, %r58;
	setp.lt.s32 	%p73, %r190, %r58;
	or.pred  	%p74, %p72, %p73;
	@%p74 bra 	$L__BB0_68;
	sub.s32 	%r279, %r58, %r189;
	mul.wide.s32 	%rd46, %r279, 4;
	add.s64 	%rd47, %rd1, %rd46;
	ld.local.u32 	%r280, [%rd47];
	add.s32 	%r281, %r280, 1;
	st.local.u32 	[%rd47], %r281;
$L__BB0_68:
	add.s32 	%r282, %r25, 14;
	setp.ge.u32 	%p75, %r282, %r188;
	@%p75 bra 	$L__BB0_71;
	ld.global.u8 	%r59, [%rd2+14];
	setp.gt.s32 	%p76, %r189, %r59;
	setp.lt.s32 	%p77, %r190, %r59;
	or.pred  	%p78, %p76, %p77;
	@%p78 bra 	$L__BB0_71;
	sub.s32 	%r283, %r59, %r189;
	mul.wide.s32 	%rd48, %r283, 4;
	add.s64 	%rd49, %rd1, %rd48;
	ld.local.u32 	%r284, [%rd49];
	add.s32 	%r285, %r284, 1;
	st.local.u32 	[%rd49], %r285;
$L__BB0_71:
	add.s32 	%r286, %r25, 15;
	setp.ge.u32 	%p79, %r286, %r188;
	@%p79 bra 	$L__BB0_74;
	ld.global.u8 	%r60, [%rd2+15];
	setp.gt.s32 	%p80, %r189, %r60;
	setp.lt.s32 	%p81, %r190, %r60;
	or.pred  	%p82, %p80, %p81;
	@%p82 bra 	$L__BB0_74;
	sub.s32 	%r287, %r60, %r189;
	mul.wide.s32 	%rd50, %r287, 4;
	add.s64 	%rd51, %rd1, %rd50;
	ld.local.u32 	%r288, [%rd51];
	add.s32 	%r289, %r288, 1;
	st.local.u32 	[%rd51], %r289;
$L__BB0_74:
	add.s32 	%r290, %r25, 16;
	setp.ge.u32 	%p83, %r290, %r188;
	@%p83 bra 	$L__BB0_77;
	ld.global.u8 	%r61, [%rd2+16];
	setp.gt.s32 	%p84, %r189, %r61;
	setp.lt.s32 	%p85, %r190, %r61;
	or.pred  	%p86, %p84, %p85;
	@%p86 bra 	$L__BB0_77;
	sub.s32 	%r291, %r61, %r189;
	mul.wide.s32 	%rd52, %r291, 4;
	add.s64 	%rd53, %rd1, %rd52;
	ld.local.u32 	%r292, [%rd53];
	add.s32 	%r293, %r292, 1;
	st.local.u32 	[%rd53], %r293;
$L__BB0_77:
	add.s32 	%r294, %r25, 17;
	setp.ge.u32 	%p87, %r294, %r188;
	@%p87 bra 	$L__BB0_80;
	ld.global.u8 	%r62, [%rd2+17];
	setp.gt.s32 	%p88, %r189, %r62;
	setp.lt.s32 	%p89, %r190, %r62;
	or.pred  	%p90, %p88, %p89;
	@%p90 bra 	$L__BB0_80;
	sub.s32 	%r295, %r62, %r189;
	mul.wide.s32 	%rd54, %r295, 4;
	add.s64 	%rd55, %rd1, %rd54;
	ld.local.u32 	%r296, [%rd55];
	add.s32 	%r297, %r296, 1;
	st.local.u32 	[%rd55], %r297;
$L__BB0_80:
	add.s32 	%r298, %r25, 18;
	setp.ge.u32 	%p91, %r298, %r188;
	@%p91 bra 	$L__BB0_83;
	ld.global.u8 	%r63, [%rd2+18];
	setp.gt.s32 	%p92, %r189, %r63;
	setp.lt.s32 	%p93, %r190, %r63;
	or.pred  	%p94, %p92, %p93;
	@%p94 bra 	$L__BB0_83;
	sub.s32 	%r299, %r63, %r189;
	mul.wide.s32 	%rd56, %r299, 4;
	add.s64 	%rd57, %rd1, %rd56;
	ld.local.u32 	%r300, [%rd57];
	add.s32 	%r301, %r300, 1;
	st.local.u32 	[%rd57], %r301;
$L__BB0_83:
	add.s32 	%r302, %r25, 19;
	setp.ge.u32 	%p95, %r302, %r188;
	@%p95 bra 	$L__BB0_86;
	ld.global.u8 	%r64, [%rd2+19];
	setp.gt.s32 	%p96, %r189, %r64;
	setp.lt.s32 	%p97, %r190, %r64;
	or.pred  	%p98, %p96, %p97;
	@%p98 bra 	$L__BB0_86;
	sub.s32 	%r303, %r64, %r189;
	mul.wide.s32 	%rd58, %r303, 4;
	add.s64 	%rd59, %rd1, %rd58;
	ld.local.u32 	%r304, [%rd59];
	add.s32 	%r305, %r304, 1;
	st.local.u32 	[%rd59], %r305;
$L__BB0_86:
	add.s32 	%r306, %r25, 20;
	setp.ge.u32 	%p99, %r306, %r188;
	@%p99 bra 	$L__BB0_89;
	ld.global.u8 	%r65, [%rd2+20];
	setp.gt.s32 	%p100, %r189, %r65;
	setp.lt.s32 	%p101, %r190, %r65;
	or.pred  	%p102, %p100, %p101;
	@%p102 bra 	$L__BB0_89;
	sub.s32 	%r307, %r65, %r189;
	mul.wide.s32 	%rd60, %r307, 4;
	add.s64 	%rd61, %rd1, %rd60;
	ld.local.u32 	%r308, [%rd61];
	add.s32 	%r309, %r308, 1;
	st.local.u32 	[%rd61], %r309;
$L__BB0_89:
	add.s32 	%r310, %r25, 21;
	setp.ge.u32 	%p103, %r310, %r188;
	@%p103 bra 	$L__BB0_92;
	ld.global.u8 	%r66, [%rd2+21];
	setp.gt.s32 	%p104, %r189, %r66;
	setp.lt.s32 	%p105, %r190, %r66;
	or.pred  	%p106, %p104, %p105;
	@%p106 bra 	$L__BB0_92;
	sub.s32 	%r311, %r66, %r189;
	mul.wide.s32 	%rd62, %r311, 4;
	add.s64 	%rd63, %rd1, %rd62;
	ld.local.u32 	%r312, [%rd63];
	add.s32 	%r313, %r312, 1;
	st.local.u32 	[%rd63], %r313;
$L__BB0_92:
	add.s32 	%r314, %r25, 22;
	setp.ge.u32 	%p107, %r314, %r188;
	@%p107 bra 	$L__BB0_95;
	ld.global.u8 	%r67, [%rd2+22];
	setp.gt.s32 	%p108, %r189, %r67;
	setp.lt.s32 	%p109, %r190, %r67;
	or.pred  	%p110, %p108, %p109;
	@%p110 bra 	$L__BB0_95;
	sub.s32 	%r315, %r67, %r189;
	mul.wide.s32 	%rd64, %r315, 4;
	add.s64 	%rd65, %rd1, %rd64;
	ld.local.u32 	%r316, [%rd65];
	add.s32 	%r317, %r316, 1;
	st.local.u32 	[%rd65], %r317;
$L__BB0_95:
	add.s32 	%r318, %r25, 23;
	setp.ge.u32 	%p111, %r318, %r188;
	@%p111 bra 	$L__BB0_98;
	ld.global.u8 	%r68, [%rd2+23];
	setp.gt.s32 	%p112, %r189, %r68;
	setp.lt.s32 	%p113, %r190, %r68;
	or.pred  	%p114, %p112, %p113;
	@%p114 bra 	$L__BB0_98;
	sub.s32 	%r319, %r68, %r189;
	mul.wide.s32 	%rd66, %r319, 4;
	add.s64 	%rd67, %rd1, %rd66;
	ld.local.u32 	%r320, [%rd67];
	add.s32 	%r321, %r320, 1;
	st.local.u32 	[%rd67], %r321;
$L__BB0_98:
	add.s32 	%r322, %r25, 24;
	setp.ge.u32 	%p115, %r322, %r188;
	@%p115 bra 	$L__BB0_101;
	ld.global.u8 	%r69, [%rd2+24];
	setp.gt.s32 	%p116, %r189, %r69;
	setp.lt.s32 	%p117, %r190, %r69;
	or.pred  	%p118, %p116, %p117;
	@%p118 bra 	$L__BB0_101;
	sub.s32 	%r323, %r69, %r189;
	mul.wide.s32 	%rd68, %r323, 4;
	add.s64 	%rd69, %rd1, %rd68;
	ld.local.u32 	%r324, [%rd69];
	add.s32 	%r325, %r324, 1;
	st.local.u32 	[%rd69], %r325;
$L__BB0_101:
	add.s32 	%r326, %r25, 25;
	setp.ge.u32 	%p119, %r326, %r188;
	@%p119 bra 	$L__BB0_104;
	ld.global.u8 	%r70, [%rd2+25];
	setp.gt.s32 	%p120, %r189, %r70;
	setp.lt.s32 	%p121, %r190, %r70;
	or.pred  	%p122, %p120, %p121;
	@%p122 bra 	$L__BB0_104;
	sub.s32 	%r327, %r70, %r189;
	mul.wide.s32 	%rd70, %r327, 4;
	add.s64 	%rd71, %rd1, %rd70;
	ld.local.u32 	%r328, [%rd71];
	add.s32 	%r329, %r328, 1;
	st.local.u32 	[%rd71], %r329;
$L__BB0_104:
	add.s32 	%r330, %r25, 26;
	setp.ge.u32 	%p123, %r330, %r188;
	@%p123 bra 	$L__BB0_107;
	ld.global.u8 	%r71, [%rd2+26];
	setp.gt.s32 	%p124, %r189, %r71;
	setp.lt.s32 	%p125, %r190, %r71;
	or.pred  	%p126, %p124, %p125;
	@%p126 bra 	$L__BB0_107;
	sub.s32 	%r331, %r71, %r189;
	mul.wide.s32 	%rd72, %r331, 4;
	add.s64 	%rd73, %rd1, %rd72;
	ld.local.u32 	%r332, [%rd73];
	add.s32 	%r333, %r332, 1;
	st.local.u32 	[%rd73], %r333;
$L__BB0_107:
	add.s32 	%r334, %r25, 27;
	setp.ge.u32 	%p127, %r334, %r188;
	@%p127 bra 	$L__BB0_110;
	ld.global.u8 	%r72, [%rd2+27];
	setp.gt.s32 	%p128, %r189, %r72;
	setp.lt.s32 	%p129, %r190, %r72;
	or.pred  	%p130, %p128, %p129;
	@%p130 bra 	$L__BB0_110;
	sub.s32 	%r335, %r72, %r189;
	mul.wide.s32 	%rd74, %r335, 4;
	add.s64 	%rd75, %rd1, %rd74;
	ld.local.u32 	%r336, [%rd75];
	add.s32 	%r337, %r336, 1;
	st.local.u32 	[%rd75], %r337;
$L__BB0_110:
	add.s32 	%r338, %r25, 28;
	setp.ge.u32 	%p131, %r338, %r188;
	@%p131 bra 	$L__BB0_113;
	ld.global.u8 	%r73, [%rd2+28];
	setp.gt.s32 	%p132, %r189, %r73;
	setp.lt.s32 	%p133, %r190, %r73;
	or.pred  	%p134, %p132, %p133;
	@%p134 bra 	$L__BB0_113;
	sub.s32 	%r339, %r73, %r189;
	mul.wide.s32 	%rd76, %r339, 4;
	add.s64 	%rd77, %rd1, %rd76;
	ld.local.u32 	%r340, [%rd77];
	add.s32 	%r341, %r340, 1;
	st.local.u32 	[%rd77], %r341;
$L__BB0_113:
	add.s32 	%r342, %r25, 29;
	setp.ge.u32 	%p135, %r342, %r188;
	@%p135 bra 	$L__BB0_116;
	ld.global.u8 	%r74, [%rd2+29];
	setp.gt.s32 	%p136, %r189, %r74;
	setp.lt.s32 	%p137, %r190, %r74;
	or.pred  	%p138, %p136, %p137;
	@%p138 bra 	$L__BB0_116;
	sub.s32 	%r343, %r74, %r189;
	mul.wide.s32 	%rd78, %r343, 4;
	add.s64 	%rd79, %rd1, %rd78;
	ld.local.u32 	%r344, [%rd79];
	add.s32 	%r345, %r344, 1;
	st.local.u32 	[%rd79], %r345;
$L__BB0_116:
	add.s32 	%r346, %r25, 30;
	setp.ge.u32 	%p139, %r346, %r188;
	@%p139 bra 	$L__BB0_119;
	ld.global.u8 	%r75, [%rd2+30];
	setp.gt.s32 	%p140, %r189, %r75;
	setp.lt.s32 	%p141, %r190, %r75;
	or.pred  	%p142, %p140, %p141;
	@%p142 bra 	$L__BB0_119;
	sub.s32 	%r347, %r75, %r189;
	mul.wide.s32 	%rd80, %r347, 4;
	add.s64 	%rd81, %rd1, %rd80;
	ld.local.u32 	%r348, [%rd81];
	add.s32 	%r349, %r348, 1;
	st.local.u32 	[%rd81], %r349;
$L__BB0_119:
	add.s32 	%r350, %r25, 31;
	setp.ge.u32 	%p143, %r350, %r188;
	@%p143 bra 	$L__BB0_122;
	ld.global.u8 	%r76, [%rd2+31];
	setp.gt.s32 	%p144, %r189, %r76;
	setp.lt.s32 	%p145, %r190, %r76;
	or.pred  	%p146, %p144, %p145;
	@%p146 bra 	$L__BB0_122;
	sub.s32 	%r351, %r76, %r189;
	mul.wide.s32 	%rd82, %r351, 4;
	add.s64 	%rd83, %rd1, %rd82;
	ld.local.u32 	%r352, [%rd83];
	add.s32 	%r353, %r352, 1;
	st.local.u32 	[%rd83], %r353;
$L__BB0_122:
	add.s32 	%r354, %r25, 32;
	setp.ge.u32 	%p147, %r354, %r188;
	@%p147 bra 	$L__BB0_125;
	ld.global.u8 	%r77, [%rd2+32];
	setp.gt.s32 	%p148, %r189, %r77;
	setp.lt.s32 	%p149, %r190, %r77;
	or.pred  	%p150, %p148, %p149;
	@%p150 bra 	$L__BB0_125;
	sub.s32 	%r355, %r77, %r189;
	mul.wide.s32 	%rd84, %r355, 4;
	add.s64 	%rd85, %rd1, %rd84;
	ld.local.u32 	%r356, [%rd85];
	add.s32 	%r357, %r356, 1;
	st.local.u32 	[%rd85], %r357;
$L__BB0_125:
	add.s32 	%r358, %r25, 33;
	setp.ge.u32 	%p151, %r358, %r188;
	@%p151 bra 	$L__BB0_128;
	ld.global.u8 	%r78, [%rd2+33];
	setp.gt.s32 	%p152, %r189, %r78;
	setp.lt.s32 	%p153, %r190, %r78;
	or.pred  	%p154, %p152, %p153;
	@%p154 bra 	$L__BB0_128;
	sub.s32 	%r359, %r78, %r189;
	mul.wide.s32 	%rd86, %r359, 4;
	add.s64 	%rd87, %rd1, %rd86;
	ld.local.u32 	%r360, [%rd87];
	add.s32 	%r361, %r360, 1;
	st.local.u32 	[%rd87], %r361;
$L__BB0_128:
	add.s32 	%r362, %r25, 34;
	setp.ge.u32 	%p155, %r362, %r188;
	@%p155 bra 	$L__BB0_131;
	ld.global.u8 	%r79, [%rd2+34];
	setp.gt.s32 	%p156, %r189, %r79;
	setp.lt.s32 	%p157, %r190, %r79;
	or.pred  	%p158, %p156, %p157;
	@%p158 bra 	$L__BB0_131;
	sub.s32 	%r363, %r79, %r189;
	mul.wide.s32 	%rd88, %r363, 4;
	add.s64 	%rd89, %rd1, %rd88;
	ld.local.u32 	%r364, [%rd89];
	add.s32 	%r365, %r364, 1;
	st.local.u32 	[%rd89], %r365;
$L__BB0_131:
	add.s32 	%r366, %r25, 35;
	setp.ge.u32 	%p159, %r366, %r188;
	@%p159 bra 	$L__BB0_134;
	ld.global.u8 	%r80, [%rd2+35];
	setp.gt.s32 	%p160, %r189, %r80;
	setp.lt.s32 	%p161, %r190, %r80;
	or.pred  	%p162, %p160, %p161;
	@%p162 bra 	$L__BB0_134;
	sub.s32 	%r367, %r80, %r189;
	mul.wide.s32 	%rd90, %r367, 4;
	add.s64 	%rd91, %rd1, %rd90;
	ld.local.u32 	%r368, [%rd91];
	add.s32 	%r369, %r368, 1;
	st.local.u32 	[%rd91], %r369;
$L__BB0_134:
	add.s32 	%r370, %r25, 36;
	setp.ge.u32 	%p163, %r370, %r188;
	@%p163 bra 	$L__BB0_137;
	ld.global.u8 	%r81, [%rd2+36];
	setp.gt.s32 	%p164, %r189, %r81;
	setp.lt.s32 	%p165, %r190, %r81;
	or.pred  	%p166, %p164, %p165;
	@%p166 bra 	$L__BB0_137;
	sub.s32 	%r371, %r81, %r189;
	mul.wide.s32 	%rd92, %r371, 4;
	add.s64 	%rd93, %rd1, %rd92;
	ld.local.u32 	%r372, [%rd93];
	add.s32 	%r373, %r372, 1;
	st.local.u32 	[%rd93], %r373;
$L__BB0_137:
	add.s32 	%r374, %r25, 37;
	setp.ge.u32 	%p167, %r374, %r188;
	@%p167 bra 	$L__BB0_140;
	ld.global.u8 	%r82, [%rd2+37];
	setp.gt.s32 	%p168, %r189, %r82;
	setp.lt.s32 	%p169, %r190, %r82;
	or.pred  	%p170, %p168, %p169;
	@%p170 bra 	$L__BB0_140;
	sub.s32 	%r375, %r82, %r189;
	mul.wide.s32 	%rd94, %r375, 4;
	add.s64 	%rd95, %rd1, %rd94;
	ld.local.u32 	%r376, [%rd95];
	add.s32 	%r377, %r376, 1;
	st.local.u32 	[%rd95], %r377;
$L__BB0_140:
	add.s32 	%r378, %r25, 38;
	setp.ge.u32 	%p171, %r378, %r188;
	@%p171 bra 	$L__BB0_143;
	ld.global.u8 	%r83, [%rd2+38];
	setp.gt.s32 	%p172, %r189, %r83;
	setp.lt.s32 	%p173, %r190, %r83;
	or.pred  	%p174, %p172, %p173;
	@%p174 bra 	$L__BB0_143;
	sub.s32 	%r379, %r83, %r189;
	mul.wide.s32 	%rd96, %r379, 4;
	add.s64 	%rd97, %rd1, %rd96;
	ld.local.u32 	%r380, [%rd97];
	add.s32 	%r381, %r380, 1;
	st.local.u32 	[%rd97], %r381;
$L__BB0_143:
	add.s32 	%r382, %r25, 39;
	setp.ge.u32 	%p175, %r382, %r188;
	@%p175 bra 	$L__BB0_146;
	ld.global.u8 	%r84, [%rd2+39];
	setp.gt.s32 	%p176, %r189, %r84;
	setp.lt.s32 	%p177, %r190, %r84;
	or.pred  	%p178, %p176, %p177;
	@%p178 bra 	$L__BB0_146;
	sub.s32 	%r383, %r84, %r189;
	mul.wide.s32 	%rd98, %r383, 4;
	add.s64 	%rd99, %rd1, %rd98;
	ld.local.u32 	%r384, [%rd99];
	add.s32 	%r385, %r384, 1;
	st.local.u32 	[%rd99], %r385;
$L__BB0_146:
	add.s32 	%r386, %r25, 40;
	setp.ge.u32 	%p179, %r386, %r188;
	@%p179 bra 	$L__BB0_149;
	ld.global.u8 	%r85, [%rd2+40];
	setp.gt.s32 	%p180, %r189, %r85;
	setp.lt.s32 	%p181, %r190, %r85;
	or.pred  	%p182, %p180, %p181;
	@%p182 bra 	$L__BB0_149;
	sub.s32 	%r387, %r85, %r189;
	mul.wide.s32 	%rd100, %r387, 4;
	add.s64 	%rd101, %rd1, %rd100;
	ld.local.u32 	%r388, [%rd101];
	add.s32 	%r389, %r388, 1;
	st.local.u32 	[%rd101], %r389;
$L__BB0_149:
	add.s32 	%r390, %r25, 41;
	setp.ge.u32 	%p183, %r390, %r188;
	@%p183 bra 	$L__BB0_152;
	ld.global.u8 	%r86, [%rd2+41];
	setp.gt.s32 	%p184, %r189, %r86;
	setp.lt.s32 	%p185, %r190, %r86;
	or.pred  	%p186, %p184, %p185;
	@%p186 bra 	$L__BB0_152;
	sub.s32 	%r391, %r86, %r189;
	mul.wide.s32 	%rd102, %r391, 4;
	add.s64 	%rd103, %rd1, %rd102;
	ld.local.u32 	%r392, [%rd103];
	add.s32 	%r393, %r392, 1;
	st.local.u32 	[%rd103], %r393;
$L__BB0_152:
	add.s32 	%r394, %r25, 42;
	setp.ge.u32 	%p187, %r394, %r188;
	@%p187 bra 	$L__BB0_155;
	ld.global.u8 	%r87, [%rd2+42];
	setp.gt.s32 	%p188, %r189, %r87;
	setp.lt.s32 	%p189, %r190, %r87;
	or.pred  	%p190, %p188, %p189;
	@%p190 bra 	$L__BB0_155;
	sub.s32 	%r395, %r87, %r189;
	mul.wide.s32 	%rd104, %r395, 4;
	add.s64 	%rd105, %rd1, %rd104;
	ld.local.u32 	%r396, [%rd105];
	add.s32 	%r397, %r396, 1;
	st.local.u32 	[%rd105], %r397;
$L__BB0_155:
	add.s32 	%r398, %r25, 43;
	setp.ge.u32 	%p191, %r398, %r188;
	@%p191 bra 	$L__BB0_158;
	ld.global.u8 	%r88, [%rd2+43];
	setp.gt.s32 	%p192, %r189, %r88;
	setp.lt.s32 	%p193, %r190, %r88;
	or.pred  	%p194, %p192, %p193;
	@%p194 bra 	$L__BB0_158;
	sub.s32 	%r399, %r88, %r189;
	mul.wide.s32 	%rd106, %r399, 4;
	add.s64 	%rd107, %rd1, %rd106;
	ld.local.u32 	%r400, [%rd107];
	add.s32 	%r401, %r400, 1;
	st.local.u32 	[%rd107], %r401;
$L__BB0_158:
	add.s32 	%r402, %r25, 44;
	setp.ge.u32 	%p195, %r402, %r188;
	@%p195 bra 	$L__BB0_161;
	ld.global.u8 	%r89, [%rd2+44];
	setp.gt.s32 	%p196, %r189, %r89;
	setp.lt.s32 	%p197, %r190, %r89;
	or.pred  	%p198, %p196, %p197;
	@%p198 bra 	$L__BB0_161;
	sub.s32 	%r403, %r89, %r189;
	mul.wide.s32 	%rd108, %r403, 4;
	add.s64 	%rd109, %rd1, %rd108;
	ld.local.u32 	%r404, [%rd109];
	add.s32 	%r405, %r404, 1;
	st.local.u32 	[%rd109], %r405;
$L__BB0_161:
	add.s32 	%r406, %r25, 45;
	setp.ge.u32 	%p199, %r406, %r188;
	@%p199 bra 	$L__BB0_164;
	ld.global.u8 	%r90, [%rd2+45];
	setp.gt.s32 	%p200, %r189, %r90;
	setp.lt.s32 	%p201, %r190, %r90;
	or.pred  	%p202, %p200, %p201;
	@%p202 bra 	$L__BB0_164;
	sub.s32 	%r407, %r90, %r189;
	mul.wide.s32 	%rd110, %r407, 4;
	add.s64 	%rd111, %rd1, %rd110;
	ld.local.u32 	%r408, [%rd111];
	add.s32 	%r409, %r408, 1;
	st.local.u32 	[%rd111], %r409;
$L__BB0_164:
	add.s32 	%r410, %r25, 46;
	setp.ge.u32 	%p203, %r410, %r188;
	@%p203 bra 	$L__BB0_167;
	ld.global.u8 	%r91, [%rd2+46];
	setp.gt.s32 	%p204, %r189, %r91;
	setp.lt.s32 	%p205, %r190, %r91;
	or.pred  	%p206, %p204, %p205;
	@%p206 bra 	$L__BB0_167;
	sub.s32 	%r411, %r91, %r189;
	mul.wide.s32 	%rd112, %r411, 4;
	add.s64 	%rd113, %rd1, %rd112;
	ld.local.u32 	%r412, [%rd113];
	add.s32 	%r413, %r412, 1;
	st.local.u32 	[%rd113], %r413;
$L__BB0_167:
	add.s32 	%r414, %r25, 47;
	setp.ge.u32 	%p207, %r414, %r188;
	@%p207 bra 	$L__BB0_170;
	ld.global.u8 	%r92, [%rd2+47];
	setp.gt.s32 	%p208, %r189, %r92;
	setp.lt.s32 	%p209, %r190, %r92;
	or.pred  	%p210, %p208, %p209;
	@%p210 bra 	$L__BB0_170;
	sub.s32 	%r415, %r92, %r189;
	mul.wide.s32 	%rd114, %r415, 4;
	add.s64 	%rd115, %rd1, %rd114;
	ld.local.u32 	%r416, [%rd115];
	add.s32 	%r417, %r416, 1;
	st.local.u32 	[%rd115], %r417;
$L__BB0_170:
	add.s32 	%r418, %r25, 48;
	setp.ge.u32 	%p211, %r418, %r188;
	@%p211 bra 	$L__BB0_173;
	ld.global.u8 	%r93, [%rd2+48];
	setp.gt.s32 	%p212, %r189, %r93;
	setp.lt.s32 	%p213, %r190, %r93;
	or.pred  	%p214, %p212, %p213;
	@%p214 bra 	$L__BB0_173;
	sub.s32 	%r419, %r93, %r189;
	mul.wide.s32 	%rd116, %r419, 4;
	add.s64 	%rd117, %rd1, %rd116;
	ld.local.u32 	%r420, [%rd117];
	add.s32 	%r421, %r420, 1;
	st.local.u32 	[%rd117], %r421;
$L__BB0_173:
	add.s32 	%r422, %r25, 49;
	setp.ge.u32 	%p215, %r422, %r188;
	@%p215 bra 	$L__BB0_176;
	ld.global.u8 	%r94, [%rd2+49];
	setp.gt.s32 	%p216, %r189, %r94;
	setp.lt.s32 	%p217, %r190, %r94;
	or.pred  	%p218, %p216, %p217;
	@%p218 bra 	$L__BB0_176;
	sub.s32 	%r423, %r94, %r189;
	mul.wide.s32 	%rd118, %r423, 4;
	add.s64 	%rd119, %rd1, %rd118;
	ld.local.u32 	%r424, [%rd119];
	add.s32 	%r425, %r424, 1;
	st.local.u32 	[%rd119], %r425;
$L__BB0_176:
	add.s32 	%r426, %r25, 50;
	setp.ge.u32 	%p219, %r426, %r188;
	@%p219 bra 	$L__BB0_179;
	ld.global.u8 	%r95, [%rd2+50];
	setp.gt.s32 	%p220, %r189, %r95;
	setp.lt.s32 	%p221, %r190, %r95;
	or.pred  	%p222, %p220, %p221;
	@%p222 bra 	$L__BB0_179;
	sub.s32 	%r427, %r95, %r189;
	mul.wide.s32 	%rd120, %r427, 4;
	add.s64 	%rd121, %rd1, %rd120;
	ld.local.u32 	%r428, [%rd121];
	add.s32 	%r429, %r428, 1;
	st.local.u32 	[%rd121], %r429;
$L__BB0_179:
	add.s32 	%r430, %r25, 51;
	setp.ge.u32 	%p223, %r430, %r188;
	@%p223 bra 	$L__BB0_182;
	ld.global.u8 	%r96, [%rd2+51];
	setp.gt.s32 	%p224, %r189, %r96;
	setp.lt.s32 	%p225, %r190, %r96;
	or.pred  	%p226, %p224, %p225;
	@%p226 bra 	$L__BB0_182;
	sub.s32 	%r431, %r96, %r189;
	mul.wide.s32 	%rd122, %r431, 4;
	add.s64 	%rd123, %rd1, %rd122;
	ld.local.u32 	%r432, [%rd123];
	add.s32 	%r433, %r432, 1;
	st.local.u32 	[%rd123], %r433;
$L__BB0_182:
	add.s32 	%r434, %r25, 52;
	setp.ge.u32 	%p227, %r434, %r188;
	@%p227 bra 	$L__BB0_185;
	ld.global.u8 	%r97, [%rd2+52];
	setp.gt.s32 	%p228, %r189, %r97;
	setp.lt.s32 	%p229, %r190, %r97;
	or.pred  	%p230, %p228, %p229;
	@%p230 bra 	$L__BB0_185;
	sub.s32 	%r435, %r97, %r189;
	mul.wide.s32 	%rd124, %r435, 4;
	add.s64 	%rd125, %rd1, %rd124;
	ld.local.u32 	%r436, [%rd125];
	add.s32 	%r437, %r436, 1;
	st.local.u32 	[%rd125], %r437;
$L__BB0_185:
	add.s32 	%r438, %r25, 53;
	setp.ge.u32 	%p231, %r438, %r188;
	@%p231 bra 	$L__BB0_188;
	ld.global.u8 	%r98, [%rd2+53];
	setp.gt.s32 	%p232, %r189, %r98;
	setp.lt.s32 	%p233, %r190, %r98;
	or.pred  	%p234, %p232, %p233;
	@%p234 bra 	$L__BB0_188;
	sub.s32 	%r439, %r98, %r189;
	mul.wide.s32 	%rd126, %r439, 4;
	add.s64 	%rd127, %rd1, %rd126;
	ld.local.u32 	%r440, [%rd127];
	add.s32 	%r441, %r440, 1;
	st.local.u32 	[%rd127], %r441;
$L__BB0_188:
	add.s32 	%r442, %r25, 54;
	setp.ge.u32 	%p235, %r442, %r188;
	@%p235 bra 	$L__BB0_191;
	ld.global.u8 	%r99, [%rd2+54];
	setp.gt.s32 	%p236, %r189, %r99;
	setp.lt.s32 	%p237, %r190, %r99;
	or.pred  	%p238, %p236, %p237;
	@%p238 bra 	$L__BB0_191;
	sub.s32 	%r443, %r99, %r189;
	mul.wide.s32 	%rd128, %r443, 4;
	add.s64 	%rd129, %rd1, %rd128;
	ld.local.u32 	%r444, [%rd129];
	add.s32 	%r445, %r444, 1;
	st.local.u32 	[%rd129], %r445;
$L__BB0_191:
	add.s32 	%r446, %r25, 55;
	setp.ge.u32 	%p239, %r446, %r188;
	@%p239 bra 	$L__BB0_194;
	ld.global.u8 	%r100, [%rd2+55];
	setp.gt.s32 	%p240, %r189, %r100;
	setp.lt.s32 	%p241, %r190, %r100;
	or.pred  	%p242, %p240, %p241;
	@%p242 bra 	$L__BB0_194;
	sub.s32 	%r447, %r100, %r189;
	mul.wide.s32 	%rd130, %r447, 4;
	add.s64 	%rd131, %rd1, %rd130;
	ld.local.u32 	%r448, [%rd131];
	add.s32 	%r449, %r448, 1;
	st.local.u32 	[%rd131], %r449;
$L__BB0_194:
	add.s32 	%r450, %r25, 56;
	setp.ge.u32 	%p243, %r450, %r188;
	@%p243 bra 	$L__BB0_197;
	ld.global.u8 	%r101, [%rd2+56];
	setp.gt.s32 	%p244, %r189, %r101;
	setp.lt.s32 	%p245, %r190, %r101;
	or.pred  	%p246, %p244, %p245;
	@%p246 bra 	$L__BB0_197;
	sub.s32 	%r451, %r101, %r189;
	mul.wide.s32 	%rd132, %r451, 4;
	add.s64 	%rd133, %rd1, %rd132;
	ld.local.u32 	%r452, [%rd133];
	add.s32 	%r453, %r452, 1;
	st.local.u32 	[%rd133], %r453;
$L__BB0_197:
	add.s32 	%r454, %r25, 57;
	setp.ge.u32 	%p247, %r454, %r188;
	@%p247 bra 	$L__BB0_200;
	ld.global.u8 	%r102, [%rd2+57];
	setp.gt.s32 	%p248, %r189, %r102;
	setp.lt.s32 	%p249, %r190, %r102;
	or.pred  	%p250, %p248, %p249;
	@%p250 bra 	$L__BB0_200;
	sub.s32 	%r455, %r102, %r189;
	mul.wide.s32 	%rd134, %r455, 4;
	add.s64 	%rd135, %rd1, %rd134;
	ld.local.u32 	%r456, [%rd135];
	add.s32 	%r457, %r456, 1;
	st.local.u32 	[%rd135], %r457;
$L__BB0_200:
	add.s32 	%r458, %r25, 58;
	setp.ge.u32 	%p251, %r458, %r188;
	@%p251 bra 	$L__BB0_203;
	ld.global.u8 	%r103, [%rd2+58];
	setp.gt.s32 	%p252, %r189, %r103;
	setp.lt.s32 	%p253, %r190, %r103;
	or.pred  	%p254, %p252, %p253;
	@%p254 bra 	$L__BB0_203;
	sub.s32 	%r459, %r103, %r189;
	mul.wide.s32 	%rd136, %r459, 4;
	add.s64 	%rd137, %rd1, %rd136;
	ld.local.u32 	%r460, [%rd137];
	add.s32 	%r461, %r460, 1;
	st.local.u32 	[%rd137], %r461;
$L__BB0_203:
	add.s32 	%r462, %r25, 59;
	setp.ge.u32 	%p255, %r462, %r188;
	@%p255 bra 	$L__BB0_206;
	ld.global.u8 	%r104, [%rd2+59];
	setp.gt.s32 	%p256, %r189, %r104;
	setp.lt.s32 	%p257, %r190, %r104;
	or.pred  	%p258, %p256, %p257;
	@%p258 bra 	$L__BB0_206;
	sub.s32 	%r463, %r104, %r189;
	mul.wide.s32 	%rd138, %r463, 4;
	add.s64 	%rd139, %rd1, %rd138;
	ld.local.u32 	%r464, [%rd139];
	add.s32 	%r465, %r464, 1;
	st.local.u32 	[%rd139], %r465;
$L__BB0_206:
	add.s32 	%r466, %r25, 60;
	setp.ge.u32 	%p259, %r466, %r188;
	@%p259 bra 	$L__BB0_209;
	ld.global.u8 	%r105, [%rd2+60];
	setp.gt.s32 	%p260, %r189, %r105;
	setp.lt.s32 	%p261, %r190, %r105;
	or.pred  	%p262, %p260, %p261;
	@%p262 bra 	$L__BB0_209;
	sub.s32 	%r467, %r105, %r189;
	mul.wide.s32 	%rd140, %r467, 4;
	add.s64 	%rd141, %rd1, %rd140;
	ld.local.u32 	%r468, [%rd141];
	add.s32 	%r469, %r468, 1;
	st.local.u32 	[%rd141], %r469;
$L__BB0_209:
	add.s32 	%r470, %r25, 61;
	setp.ge.u32 	%p263, %r470, %r188;
	@%p263 bra 	$L__BB0_212;
	ld.global.u8 	%r106, [%rd2+61];
	setp.gt.s32 	%p264, %r189, %r106;
	setp.lt.s32 	%p265, %r190, %r106;
	or.pred  	%p266, %p264, %p265;
	@%p266 bra 	$L__BB0_212;
	sub.s32 	%r471, %r106, %r189;
	mul.wide.s32 	%rd142, %r471, 4;
	add.s64 	%rd143, %rd1, %rd142;
	ld.local.u32 	%r472, [%rd143];
	add.s32 	%r473, %r472, 1;
	st.local.u32 	[%rd143], %r473;
$L__BB0_212:
	add.s32 	%r474, %r25, 62;
	setp.ge.u32 	%p267, %r474, %r188;
	@%p267 bra 	$L__BB0_215;
	ld.global.u8 	%r107, [%rd2+62];
	setp.gt.s32 	%p268, %r189, %r107;
	setp.lt.s32 	%p269, %r190, %r107;
	or.pred  	%p270, %p268, %p269;
	@%p270 bra 	$L__BB0_215;
	sub.s32 	%r475, %r107, %r189;
	mul.wide.s32 	%rd144, %r475, 4;
	add.s64 	%rd145, %rd1, %rd144;
	ld.local.u32 	%r476, [%rd145];
	add.s32 	%r477, %r476, 1;
	st.local.u32 	[%rd145], %r477;
$L__BB0_215:
	add.s32 	%r478, %r25, 63;
	setp.ge.u32 	%p271, %r478, %r188;
	@%p271 bra 	$L__BB0_218;
	ld.global.u8 	%r108, [%rd2+63];
	setp.gt.s32 	%p272, %r189, %r108;
	setp.lt.s32 	%p273, %r190, %r108;
	or.pred  	%p274, %p272, %p273;
	@%p274 bra 	$L__BB0_218;
	sub.s32 	%r479, %r108, %r189;
	mul.wide.s32 	%rd146, %r479, 4;
	add.s64 	%rd147, %rd1, %rd146;
	ld.local.u32 	%r480, [%rd147];
	add.s32 	%r481, %r480, 1;
	st.local.u32 	[%rd147], %r481;
$L__BB0_218:
	setp.lt.s32 	%p275, %r1, 0;
	@%p275 bra 	$L__BB0_289;
	add.s32 	%r42, %r1, 1;
	and.b32  	%r43, %r42, 15;
	setp.lt.u32 	%p276, %r1, 15;
	mov.b32 	%r610, 0;
	@%p276 bra 	$L__BB0_254;
	and.b32  	%r610, %r42, -16;
	mov.b32 	%r609, 0;
$L__BB0_221:
	.pragma "nounroll";
	mul.wide.u32 	%rd148, %r609, 4;
	add.s64 	%rd3, %rd1, %rd148;
	ld.local.u32 	%r110, [%rd3];
	setp.eq.s32 	%p277, %r110, 0;
	add.s32 	%r485, %r6, %r609;
	shl.b32 	%r486, %r485, 2;
	mov.u32 	%r487, s_hist;
	add.s32 	%r111, %r487, %r486;
	@%p277 bra 	$L__BB0_223;
	atom.shared.add.u32 	%r488, [%r111], %r110;
$L__BB0_223:
	ld.local.u32 	%r112, [%rd3+4];
	setp.eq.s32 	%p278, %r112, 0;
	@%p278 bra 	$L__BB0_225;
	atom.shared.add.u32 	%r489, [%r111+4], %r112;
$L__BB0_225:
	ld.local.u32 	%r113, [%rd3+8];
	setp.eq.s32 	%p279, %r113, 0;
	@%p279 bra 	$L__BB0_227;
	atom.shared.add.u32 	%r490, [%r111+8], %r113;
$L__BB0_227:
	ld.local.u32 	%r114, [%rd3+12];
	setp.eq.s32 	%p280, %r114, 0;
	@%p280 bra 	$L__BB0_229;
	atom.shared.add.u32 	%r491, [%r111+12], %r114;
$L__BB0_229:
	ld.local.u32 	%r115, [%rd3+16];
	setp.eq.s32 	%p281, %r115, 0;
	@%p281 bra 	$L__BB0_231;
	atom.shared.add.u32 	%r492, [%r111+16], %r115;
$L__BB0_231:
	ld.local.u32 	%r116, [%rd3+20];
	setp.eq.s32 	%p282, %r116, 0;
	@%p282 bra 	$L__BB0_233;
	atom.shared.add.u32 	%r493, [%r111+20], %r116;
$L__BB0_233:
	ld.local.u32 	%r117, [%rd3+24];
	setp.eq.s32 	%p283, %r117, 0;
	@%p283 bra 	$L__BB0_235;
	atom.shared.add.u32 	%r494, [%r111+24], %r117;
$L__BB0_235:
	ld.local.u32 	%r118, [%rd3+28];
	setp.eq.s32 	%p284, %r118, 0;
	@%p284 bra 	$L__BB0_237;
	atom.shared.add.u32 	%r495, [%r111+28], %r118;
$L__BB0_237:
	ld.local.u32 	%r119, [%rd3+32];
	setp.eq.s32 	%p285, %r119, 0;
	@%p285 bra 	$L__BB0_239;
	atom.shared.add.u32 	%r496, [%r111+32], %r119;
$L__BB0_239:
	ld.local.u32 	%r120, [%rd3+36];
	setp.eq.s32 	%p286, %r120, 0;
	@%p286 bra 	$L__BB0_241;
	atom.shared.add.u32 	%r497, [%r111+36], %r120;
$L__BB0_241:
	ld.local.u32 	%r121, [%rd3+40];
	setp.eq.s32 	%p287, %r121, 0;
	@%p287 bra 	$L__BB0_243;
	atom.shared.add.u32 	%r498, [%r111+40], %r121;
$L__BB0_243:
	ld.local.u32 	%r122, [%rd3+44];
	setp.eq.s32 	%p288, %r122, 0;
	@%p288 bra 	$L__BB0_245;
	atom.shared.add.u32 	%r499, [%r111+44], %r122;
$L__BB0_245:
	ld.local.u32 	%r123, [%rd3+48];
	setp.eq.s32 	%p289, %r123, 0;
	@%p289 bra 	$L__BB0_247;
	atom.shared.add.u32 	%r500, [%r111+48], %r123;
$L__BB0_247:
	ld.local.u32 	%r124, [%rd3+52];
	setp.eq.s32 	%p290, %r124, 0;
	@%p290 bra 	$L__BB0_249;
	atom.shared.add.u32 	%r501, [%r111+52], %r124;
$L__BB0_249:
	ld.local.u32 	%r125, [%rd3+56];
	setp.eq.s32 	%p291, %r125, 0;
	@%p291 bra 	$L__BB0_251;
	atom.shared.add.u32 	%r502, [%r111+56], %r125;
$L__BB0_251:
	ld.local.u32 	%r126, [%rd3+60];
	setp.eq.s32 	%p292, %r126, 0;
	@%p292 bra 	$L__BB0_253;
	atom.shared.add.u32 	%r503, [%r111+60], %r126;
$L__BB0_253:
	add.s32 	%r609, %r609, 16;
	setp.ne.s32 	%p293, %r609, %r610;
	@%p293 bra 	$L__BB0_221;
$L__BB0_254:
	setp.eq.s32 	%p294, %r43, 0;
	@%p294 bra 	$L__BB0_289;
	and.b32  	%r129, %r42, 7;
	setp.lt.u32 	%p295, %r43, 8;
	@%p295 bra 	$L__BB0_273;
	mul.wide.u32 	%rd149, %r610, 4;
	add.s64 	%rd4, %rd1, %rd149;
	ld.local.u32 	%r130, [%rd4];
	setp.eq.s32 	%p296, %r130, 0;
	add.s32 	%r504, %r6, %r610;
	shl.b32 	%r505, %r504, 2;
	mov.u32 	%r506, s_hist;
	add.s32 	%r131, %r506, %r505;
	@%p296 bra 	$L__BB0_258;
	atom.shared.add.u32 	%r507, [%r131], %r130;
$L__BB0_258:
	ld.local.u32 	%r132, [%rd4+4];
	setp.eq.s32 	%p297, %r132, 0;
	@%p297 bra 	$L__BB0_260;
	atom.shared.add.u32 	%r508, [%r131+4], %r132;
$L__BB0_260:
	ld.local.u32 	%r133, [%rd4+8];
	setp.eq.s32 	%p298, %r133, 0;
	@%p298 bra 	$L__BB0_262;
	atom.shared.add.u32 	%r509, [%r131+8], %r133;
$L__BB0_262:
	ld.local.u32 	%r134, [%rd4+12];
	setp.eq.s32 	%p299, %r134, 0;
	@%p299 bra 	$L__BB0_264;
	atom.shared.add.u32 	%r510, [%r131+12], %r134;
$L__BB0_264:
	ld.local.u32 	%r135, [%rd4+16];
	setp.eq.s32 	%p300, %r135, 0;
	@%p300 bra 	$L__BB0_266;
	atom.shared.add.u32 	%r511, [%r131+16], %r135;
$L__BB0_266:
	ld.local.u32 	%r136, [%rd4+20];
	setp.eq.s32 	%p301, %r136, 0;
	@%p301 bra 	$L__BB0_268;
	atom.shared.add.u32 	%r512, [%r131+20], %r136;
$L__BB0_268:
	ld.local.u32 	%r137, [%rd4+24];
	setp.eq.s32 	%p302, %r137, 0;
	@%p302 bra 	$L__BB0_270;
	atom.shared.add.u32 	%r513, [%r131+24], %r137;
$L__BB0_270:
	ld.local.u32 	%r138, [%rd4+28];
	setp.eq.s32 	%p303, %r138, 0;
	@%p303 bra 	$L__BB0_272;
	atom.shared.add.u32 	%r514, [%r131+28], %r138;
$L__BB0_272:
	add.s32 	%r610, %r610, 8;
$L__BB0_273:
	setp.eq.s32 	%p304, %r129, 0;
	@%p304 bra 	$L__BB0_289;
	and.b32  	%r141, %r42, 3;
	setp.lt.u32 	%p305, %r129, 4;
	@%p305 bra 	$L__BB0_284;
	mul.wide.u32 	%rd150, %r610, 4;
	add.s64 	%rd5, %rd1, %rd150;
	ld.local.u32 	%r142, [%rd5];
	setp.eq.s32 	%p306, %r142, 0;
	add.s32 	%r515, %r6, %r610;
	shl.b32 	%r516, %r515, 2;
	mov.u32 	%r517, s_hist;
	add.s32 	%r143, %r517, %r516;
	@%p306 bra 	$L__BB0_277;
	atom.shared.add.u32 	%r518, [%r143], %r142;
$L__BB0_277:
	ld.local.u32 	%r144, [%rd5+4];
	setp.eq.s32 	%p307, %r144, 0;
	@%p307 bra 	$L__BB0_279;
	atom.shared.add.u32 	%r519, [%r143+4], %r144;
$L__BB0_279:
	ld.local.u32 	%r145, [%rd5+8];
	setp.eq.s32 	%p308, %r145, 0;
	@%p308 bra 	$L__BB0_281;
	atom.shared.add.u32 	%r520, [%r143+8], %r145;
$L__BB0_281:
	ld.local.u32 	%r146, [%rd5+12];
	setp.eq.s32 	%p309, %r146, 0;
	@%p309 bra 	$L__BB0_283;
	atom.shared.add.u32 	%r521, [%r143+12], %r146;
$L__BB0_283:
	add.s32 	%r610, %r610, 4;
$L__BB0_284:
	setp.eq.s32 	%p310, %r141, 0;
	@%p310 bra 	$L__BB0_289;
	mov.b32 	%r614, 0;
$L__BB0_286:
	.pragma "nounroll";
	mul.wide.u32 	%rd151, %r610, 4;
	add.s64 	%rd152, %rd1, %rd151;
	ld.local.u32 	%r151, [%rd152];
	setp.eq.s32 	%p311, %r151, 0;
	@%p311 bra 	$L__BB0_288;
	add.s32 	%r523, %r6, %r610;
	shl.b32 	%r524, %r523, 2;
	mov.u32 	%r525, s_hist;
	add.s32 	%r526, %r525, %r524;
	atom.shared.add.u32 	%r527, [%r526], %r151;
$L__BB0_288:
	add.s32 	%r610, %r610, 1;
	add.s32 	%r614, %r614, 1;
	setp.ne.s32 	%p312, %r614, %r141;
	@%p312 bra 	$L__BB0_286;
$L__BB0_289:
	bar.sync 	0;
	setp.gt.s32 	%p313, %r615, %r1;
	@%p313 bra 	$L__BB0_303;
	add.s32 	%r528, %r2, 31;
	shr.u32 	%r529, %r528, 5;
	add.s32 	%r154, %r529, -1;
	and.b32  	%r530, %r529, 7;
	add.s32 	%r155, %r530, -1;
	and.b32  	%r156, %r529, 120;
	and.b32  	%r157, %r528, 224;
	and.b32  	%r158, %r528, 96;
	and.b32  	%r159, %r528, 32;
	and.b32  	%r531, %r529, 134217720;
	neg.s32 	%r160, %r531;
	shl.b32 	%r161, %r5, 5;
	cvta.to.global.u64 	%rd6, %rd8;
$L__BB0_291:
	setp.lt.u32 	%p314, %r154, 7;
	mov.b32 	%r624, 0;
	mov.u32 	%r629, %r624;
	@%p314 bra 	$L__BB0_294;
	shl.b32 	%r535, %r615, 2;
	mov.u32 	%r536, s_hist;
	add.s32 	%r616, %r536, %r535;
	mov.b32 	%r618, 0;
	mov.u32 	%r617, %r160;
	mov.u32 	%r629, %r618;
$L__BB0_293:
	.pragma "nounroll";
	mad.lo.s32 	%r537, %r618, %r5, %r615;
	shl.b32 	%r538, %r537, 2;
	add.s32 	%r540, %r536, %r538;
	ld.shared.u32 	%r541, [%r616];
	add.s32 	%r542, %r541, %r629;
	shl.b32 	%r543, %r5, 2;
	add.s32 	%r544, %r540, %r543;
	ld.shared.u32 	%r545, [%r544];
	add.s32 	%r546, %r545, %r542;
	add.s32 	%r547, %r544, %r543;
	ld.shared.u32 	%r548, [%r547];
	add.s32 	%r549, %r548, %r546;
	add.s32 	%r550, %r547, %r543;
	ld.shared.u32 	%r551, [%r550];
	add.s32 	%r552, %r551, %r549;
	add.s32 	%r553, %r550, %r543;
	ld.shared.u32 	%r554, [%r553];
	add.s32 	%r555, %r554, %r552;
	add.s32 	%r556, %r553, %r543;
	ld.shared.u32 	%r557, [%r556];
	add.s32 	%r558, %r557, %r555;
	add.s32 	%r559, %r556, %r543;
	ld.shared.u32 	%r560, [%r559];
	add.s32 	%r561, %r560, %r558;
	add.s32 	%r562, %r559, %r543;
	ld.shared.u32 	%r563, [%r562];
	add.s32 	%r629, %r563, %r561;
	add.s32 	%r618, %r618, 8;
	add.s32 	%r617, %r617, 8;
	add.s32 	%r616, %r616, %r161;
	setp.ne.s32 	%p315, %r617, 0;
	mov.u32 	%r624, %r156;
	@%p315 bra 	$L__BB0_293;
$L__BB0_294:
	setp.eq.s32 	%p316, %r157, 0;
	@%p316 bra 	$L__BB0_302;
	setp.lt.u32 	%p317, %r155, 3;
	@%p317 bra 	$L__BB0_297;
	mad.lo.s32 	%r565, %r624, %r5, %r615;
	shl.b32 	%r566, %r565, 2;
	mov.u32 	%r567, s_hist;
	add.s32 	%r568, %r567, %r566;
	ld.shared.u32 	%r569, [%r568];
	add.s32 	%r570, %r569, %r629;
	shl.b32 	%r571, %r5, 2;
	add.s32 	%r572, %r568, %r571;
	ld.shared.u32 	%r573, [%r572];
	add.s32 	%r574, %r573, %r570;
	add.s32 	%r575, %r572, %r571;
	ld.shared.u32 	%r576, [%r575];
	add.s32 	%r577, %r576, %r574;
	add.s32 	%r578, %r575, %r571;
	ld.shared.u32 	%r579, [%r578];
	add.s32 	%r629, %r579, %r577;
	add.s32 	%r624, %r624, 4;
$L__BB0_297:
	setp.eq.s32 	%p318, %r158, 0;
	@%p318 bra 	$L__BB0_302;
	setp.eq.s32 	%p319, %r158, 32;
	@%p319 bra 	$L__BB0_300;
	mad.lo.s32 	%r581, %r624, %r5, %r615;
	shl.b32 	%r582, %r581, 2;
	mov.u32 	%r583, s_hist;
	add.s32 	%r584, %r583, %r582;
	ld.shared.u32 	%r585, [%r584];
	add.s32 	%r586, %r585, %r629;
	shl.b32 	%r587, %r5, 2;
	add.s32 	%r588, %r584, %r587;
	ld.shared.u32 	%r589, [%r588];
	add.s32 	%r629, %r589, %r586;
	add.s32 	%r624, %r624, 2;
$L__BB0_300:
	setp.eq.s32 	%p320, %r159, 0;
	@%p320 bra 	$L__BB0_302;
	mad.lo.s32 	%r590, %r624, %r5, %r615;
	shl.b32 	%r591, %r590, 2;
	mov.u32 	%r592, s_hist;
	add.s32 	%r593, %r592, %r591;
	ld.shared.u32 	%r594, [%r593];
	add.s32 	%r629, %r594, %r629;
$L__BB0_302:
	mul.wide.s32 	%rd153, %r615, 4;
	add.s64 	%rd154, %rd6, %rd153;
	atom.global.add.u32 	%r595, [%rd154], %r629;
	add.s32 	%r615, %r615, %r2;
	setp.le.s32 	%p321, %r615, %r1;
	@%p321 bra 	$L__BB0_291;
$L__BB0_303:
	ret;

}


// ===== COMPILED SASS (sm_100) =====

	.target	sm_100

	.elftype	@"ET_EXEC"


//--------------------- .note.nv.tkinfo           --------------------------
	.section	.note.nv.tkinfo,"",@"SHT_NOTE"
	.sectionflags	@"SHF_NOTE_NV_TKINFO"
	.tkinfo
        /*0018*/ 	.word	0x00000002
        /*0030*/ 	.string	""
        /*0030*/ 	.string	"ptxas"
        /*0030*/ 	.string	"Cuda compilation tools, release 13.0, V13.0.88"
        /*0030*/ 	.string	"Build cuda_13.0.r13.0/compiler.36424714_0"
        /*0030*/ 	.string	"-arch sm_100 -m 64 "



//--------------------- .note.nv.cuinfo           --------------------------
	.section	.note.nv.cuinfo,"",@"SHT_NOTE"
	.sectionflags	@"SHF_NOTE_NV_CUINFO"
        /*0018*/ 	.short	0x0002
        /*001a*/ 	.short	0x0064
        /*001c*/ 	.short	0x0082
	.zero		2


//--------------------- .nv.info                  --------------------------
	.section	.nv.info,"",@"SHT_CUDA_INFO"
	.align	4


	//----- nvinfo : EIATTR_REGCOUNT
	.align		4
        /*0000*/ 	.byte	0x04, 0x2f
        /*0002*/ 	.short	(.L_1 - .L_0)
	.align		4
.L_0:
        /*0004*/ 	.word	index@(histogram_kernel)
        /*0008*/ 	.word	0x0000001d


	//----- nvinfo : EIATTR_FRAME_SIZE
	.align		4
.L_1:
        /*000c*/ 	.byte	0x04, 0x11
        /*000e*/ 	.short	(.L_3 - .L_2)
	.align		4
.L_2:
        /*0010*/ 	.word	index@(histogram_kernel)
        /*0014*/ 	.word	0x00000400


	//----- nvinfo : EIATTR_MIN_STACK_SIZE
	.align		4
.L_3:
        /*0018*/ 	.byte	0x04, 0x12
        /*001a*/ 	.short	(.L_5 - .L_4)
	.align		4
.L_4:
        /*001c*/ 	.word	index@(histogram_kernel)
        /*0020*/ 	.word	0x00000400
.L_5:


//--------------------- .nv.compat                --------------------------
	.section	.nv.compat,"",@"SHT_CUDA_COMPAT_INFO"
	.align	4
        /*0000*/ 	.byte	0x02, 0x09, 0x00, 0x00, 0x02, 0x02, 0x01, 0x00, 0x02, 0x05, 0x05, 0x00, 0x03, 0x07, 0x01, 0x01
        /*0010*/ 	.byte	0x02, 0x03, 0x00, 0x00, 0x02, 0x06, 0x01, 0x00, 0x04, 0x0b, 0x08, 0x00, 0x09, 0x00, 0x00, 0x00
        /*0020*/ 	.byte	0x00, 0x00, 0x00, 0x00


//--------------------- .nv.info.histogram_kernel --------------------------
	.section	.nv.info.histogram_kernel,"",@"SHT_CUDA_INFO"
	.sectionflags	@""
	.align	4


	//----- nvinfo : EIATTR_CUDA_API_VERSION
	.align		4
        /*0000*/ 	.byte	0x04, 0x37
        /*0002*/ 	.short	(.L_7 - .L_6)
.L_6:
        /*0004*/ 	.word	0x00000082


	//----- nvinfo : EIATTR_KPARAM_INFO
	.align		4
.L_7:
        /*0008*/ 	.byte	0x04, 0x17
        /*000a*/ 	.short	(.L_9 - .L_8)
.L_8:
        /*000c*/ 	.word	0x00000000
        /*0010*/ 	.short	0x0004
        /*0012*/ 	.short	0x001c
        /*0014*/ 	.byte	0x00, 0xf0, 0x11, 0x00


	//----- nvinfo : EIATTR_KPARAM_INFO
	.align		4
.L_9:
        /*0018*/ 	.byte	0x04, 0x17
        /*001a*/ 	.short	(.L_11 - .L_10)
.L_10:
        /*001c*/ 	.word	0x00000000
        /*0020*/ 	.short	0x0003
        /*0022*/ 	.short	0x0018
        /*0024*/ 	.byte	0x00, 0xf0, 0x11, 0x00


	//----- nvinfo : EIATTR_KPARAM_INFO
	.align		4
.L_11:
        /*0028*/ 	.byte	0x04, 0x17
        /*002a*/ 	.short	(.L_13 - .L_12)
.L_12:
        /*002c*/ 	.word	0x00000000
        /*0030*/ 	.short	0x0002
        /*0032*/ 	.short	0x0010
        /*0034*/ 	.byte	0x00, 0xf5, 0x21, 0x00


	//----- nvinfo : EIATTR_KPARAM_INFO
	.align		4
.L_13:
        /*0038*/ 	.byte	0x04, 0x17
        /*003a*/ 	.short	(.L_15 - .L_14)
.L_14:
        /*003c*/ 	.word	0x00000000
        /*0040*/ 	.short	0x0001
        /*0042*/ 	.short	0x0008
        /*0044*/ 	.byte	0x00, 0xf0, 0x11, 0x00


	//----- nvinfo : EIATTR_KPARAM_INFO
	.align		4
.L_15:
        /*0048*/ 	.byte	0x04, 0x17
        /*004a*/ 	.short	(.L_17 - .L_16)
.L_16:
        /*004c*/ 	.word	0x00000000
        /*0050*/ 	.short	0x0000
        /*0052*/ 	.short	0x0000
        /*0054*/ 	.byte	0x00, 0xf5, 0x21, 0x00


	//----- nvinfo : EIATTR_SPARSE_MMA_MASK
	.align		4
.L_17:
        /*0058*/ 	.byte	0x03, 0x50
        /*005a*/ 	.short	0x0000


	//----- nvinfo : EIATTR_MAXREG_COUNT
	.align		4
        /*005c*/ 	.byte	0x03, 0x1b
        /*005e*/ 	.short	0x00ff


	//----- nvinfo : EIATTR_NUM_BARRIERS
	.align		4
        /*0060*/ 	.byte	0x02, 0x4c
        /*0062*/ 	.byte	0x01
	.zero		1


	//----- nvinfo : EIATTR_MERCURY_ISA_VERSION
	.align		4
        /*0064*/ 	.byte	0x03, 0x5f
        /*0066*/ 	.short	0x0101


	//----- nvinfo : EIATTR_VRC_CTA_INIT_COUNT
	.align		4
        /*0068*/ 	.byte	0x02, 0x4a
	.zero		1
	.zero		1


	//----- nvinfo : EIATTR_EXIT_INSTR_OFFSETS
	.align		4
        /*006c*/ 	.byte	0x04, 0x1c
        /*006e*/ 	.short	(.L_19 - .L_18)


	//   ....[0]....
.L_18:
        /*0070*/ 	.word	0x00004fc0


	//   ....[1]....
        /*0074*/ 	.word	0x00005630


	//----- nvinfo : EIATTR_CRS_STACK_SIZE
	.align		4
.L_19:
        /*0078*/ 	.byte	0x04, 0x1e
        /*007a*/ 	.short	(.L_21 - .L_20)
.L_20:
        /*007c*/ 	.word	0x00000000


	//----- nvinfo : EIATTR_CBANK_PARAM_SIZE
	.align		4
.L_21:
        /*0080*/ 	.byte	0x03, 0x19
        /*0082*/ 	.short	0x0020


	//----- nvinfo : EIATTR_PARAM_CBANK
	.align		4
        /*0084*/ 	.byte	0x04, 0x0a
        /*0086*/ 	.short	(.L_23 - .L_22)
	.align		4
.L_22:
        /*0088*/ 	.word	index@(.nv.constant0.histogram_kernel)
        /*008c*/ 	.short	0x0380
        /*008e*/ 	.short	0x0020


	//----- nvinfo : EIATTR_SW_WAR
	.align		4
.L_23:
        /*0090*/ 	.byte	0x04, 0x36
        /*0092*/ 	.short	(.L_25 - .L_24)
.L_24:
        /*0094*/ 	.word	0x00000008
.L_25:


//--------------------- .nv.callgraph             --------------------------
	.section	.nv.callgraph,"",@"SHT_CUDA_CALLGRAPH"
	.align	4
	.sectionentsize	8
	.align		4
        /*0000*/ 	.word	0x00000000
	.align		4
        /*0004*/ 	.word	0xffffffff
	.align		4
        /*0008*/ 	.word	0x00000000
	.align		4
        /*000c*/ 	.word	0xfffffffe
	.align		4
        /*0010*/ 	.word	0x00000000
	.align		4
        /*0014*/ 	.word	0xfffffffd
	.align		4
        /*0018*/ 	.word	0x00000000
	.align		4
        /*001c*/ 	.word	0xfffffffc


//--------------------- .text.histogram_kernel    --------------------------
	.section	.text.histogram_kernel,"ax",@progbits
	.align	128
        .global         histogram_kernel
        .type           histogram_kernel,@function
        .size           histogram_kernel,(.L_x_214 - histogram_kernel)
        .other          histogram_kernel,@"STO_CUDA_ENTRY STV_DEFAULT"
histogram_kernel:
.text.histogram_kernel:
[----:B------:R-:W0:Y:S01]  /*0000*/  LDC R1, c[0x0][0x37c] ;  /* 0x0000df00ff017b82 */ /* 0x000e220000000800 */
[----:B------:R-:W1:Y:S07]  /*0010*/  S2R R3, SR_TID.X ;  /* 0x0000000000037919 */ /* 0x000e6e0000002100 */
[----:B------:R-:W2:Y:S01]  /*0020*/  LDC.64 R4, c[0x0][0x398] ;  /* 0x0000e600ff047b82 */ /* 0x000ea20000000a00 */
[----:B------:R-:W3:Y:S01]  /*0030*/  LDCU UR10, c[0x0][0x360] ;  /* 0x00006c00ff0a77ac */ /* 0x000ee20008000800 */
[----:B------:R-:W-:Y:S01]  /*0040*/  BSSY.RECONVERGENT B0, `(.L_x_0) ;  /* 0x000005e000007945 */ /* 0x000fe20003800200 */
[----:B0-----:R-:W-:-:S02]  /*0050*/  VIADD R1, R1, 0xfffffc00 ;  /* 0xfffffc0001017836 */ /* 0x001fc40000000000 */
[----:B--2---:R-:W-:-:S04]  /*0060*/  IMAD.IADD R2, R5, 0x1, -R4 ;  /* 0x0000000105027824 */ /* 0x004fc800078e0a04 */
[----:B------:R-:W-:Y:S01]  /*0070*/  VIADD R0, R2, 0x2 ;  /* 0x0000000202007836 */ /* 0x000fe20000000000 */
[----:B-1----:R-:W-:Y:S02]  /*0080*/  LOP3.LUT R9, R3, 0x1f, RZ, 0xc0, !PT ;  /* 0x0000001f03097812 */ /* 0x002fe400078ec0ff */
[----:B------:R-:W-:Y:S02]  /*0090*/  SHF.R.U32.HI R7, RZ, 0x5, R3 ;  /* 0x00000005ff077819 */ /* 0x000fe40000011603 */
[----:B------:R-:W-:-:S03]  /*00a0*/  ISETP.GT.AND P0, PT, R9, R2, PT ;  /* 0x000000020900720c */ /* 0x000fc60003f04270 */
[----:B------:R-:W-:-:S10]  /*00b0*/  IMAD R20, R7, R0, RZ ;  /* 0x0000000007147224 */ /* 0x000fd400078e02ff */
[----:B---3--:R-:W-:Y:S05]  /*00c0*/  @P0 BRA `(.L_x_1) ;  /* 0x0000000400540947 */ /* 0x008fea0003800000 */
[----:B------:R-:W-:Y:S01]  /*00d0*/  IADD3 R6, PT, PT, R5, -R9, -R4 ;  /* 0x8000000905067210 */ /* 0x000fe20007ffe804 */
[----:B------:R-:W-:Y:S03]  /*00e0*/  BSSY.RECONVERGENT B1, `(.L_x_2) ;  /* 0x0000021000017945 */ /* 0x000fe60003800200 */
[C---:B------:R-:W-:Y:S02]  /*00f0*/  ISETP.GE.U32.AND P0, PT, R6.reuse, 0x1e0, PT ;  /* 0x000001e00600780c */ /* 0x040fe40003f06070 */
[----:B------:R-:W-:-:S04]  /*0100*/  LEA.HI R10, R6, 0x1, RZ, 0x1b ;  /* 0x00000001060a7811 */ /* 0x000fc800078fd8ff */
[----:B------:R-:W-:-:S04]  /*0110*/  LOP3.LUT R12, R10, 0xf, RZ, 0xc0, !PT ;  /* 0x0000000f0a0c7812 */ /* 0x000fc800078ec0ff */
[----:B------:R-:W-:-:S03]  /*0120*/  ISETP.NE.AND P1, PT, R12, RZ, PT ;  /* 0x000000ff0c00720c */ /* 0x000fc60003f25270 */
[----:B------:R-:W-:Y:S10]  /*0130*/  @!P0 BRA `(.L_x_3) ;  /* 0x00000000006c8947 */ /* 0x000ff40003800000 */
[----:B------:R-:W0:Y:S01]  /*0140*/  S2R R8, SR_CgaCtaId ;  /* 0x0000000000087919 */ /* 0x000e220000008800 */
[----:B------:R-:W-:Y:S01]  /*0150*/  MOV R7, 0x400 ;  /* 0x0000040000077802 */ /* 0x000fe20000000f00 */
[----:B------:R-:W-:Y:S01]  /*0160*/  IMAD.MOV.U32 R6, RZ, RZ, RZ ;  /* 0x000000ffff067224 */ /* 0x000fe200078e00ff */
[----:B------:R-:W-:Y:S02]  /*0170*/  LOP3.LUT R11, R10, 0xffffff0, RZ, 0xc0, !PT ;  /* 0x0ffffff00a0b7812 */ /* 0x000fe400078ec0ff */
[----:B0-----:R-:W-:-:S07]  /*0180*/  LEA R8, R8, R7, 0x18 ;  /* 0x0000000708087211 */ /* 0x001fce00078ec0ff */
.L_x_4:
[----:B0-----:R-:W-:Y:S02]  /*0190*/  IMAD.IADD R7, R20, 0x1, R9 ;  /* 0x0000000114077824 */ /* 0x001fe400078e0209 */
[----:B------:R-:W-:Y:S02]  /*01a0*/  VIADD R6, R6, 0x10 ;  /* 0x0000001006067836 */ /* 0x000fe40000000000 */
[----:B------:R-:W-:Y:S02]  /*01b0*/  IMAD R7, R7, 0x4, R8 ;  /* 0x0000000407077824 */ /* 0x000fe400078e0208 */
[----:B------:R-:W-:Y:S01]  /*01c0*/  VIADD R9, R9, 0x200 ;  /* 0x0000020009097836 */ /* 0x000fe20000000000 */
[----:B------:R-:W-:Y:S02]  /*01d0*/  ISETP.NE.AND P0, PT, R6, R11, PT ;  /* 0x0000000b0600720c */ /* 0x000fe40003f05270 */
[----:B------:R0:W-:Y:S04]  /*01e0*/  STS [R7], RZ ;  /* 0x000000ff07007388 */ /* 0x0001e80000000800 */
[----:B------:R0:W-:Y:S04]  /*01f0*/  STS [R7+0x80], RZ ;  /* 0x000080ff07007388 */ /* 0x0001e80000000800 */
        /* <DEDUP_REMOVED lines=13> */
[----:B------:R0:W-:Y:S01]  /*02d0*/  STS [R7+0x780], RZ ;  /* 0x000780ff07007388 */ /* 0x0001e20000000800 */
[----:B------:R-:W-:Y:S05]  /*02e0*/  @P0 BRA `(.L_x_4) ;  /* 0xfffffffc00a80947 */ /* 0x000fea000383ffff */
.L_x_3:
[----:B------:R-:W-:Y:S05]  /*02f0*/  BSYNC.RECONVERGENT B1 ;  /* 0x0000000000017941 */ /* 0x000fea0003800200 */
.L_x_2:
[----:B------:R-:W-:Y:S05]  /*0300*/  @!P1 BRA `(.L_x_1) ;  /* 0x0000000000c49947 */ /* 0x000fea0003800000 */
[----:B------:R-:W-:Y:S01]  /*0310*/  ISETP.GE.U32.AND P0, PT, R12, 0x8, PT ;  /* 0x000000080c00780c */ /* 0x000fe20003f06070 */
[----:B------:R-:W-:Y:S01]  /*0320*/  BSSY.RECONVERGENT B1, `(.L_x_5) ;  /* 0x0000012000017945 */ /* 0x000fe20003800200 */
[----:B------:R-:W-:-:S04]  /*0330*/  LOP3.LUT R8, R10, 0x7, RZ, 0xc0, !PT ;  /* 0x000000070a087812 */ /* 0x000fc800078ec0ff */
[----:B------:R-:W-:-:S07]  /*0340*/  ISETP.NE.AND P1, PT, R8, RZ, PT ;  /* 0x000000ff0800720c */ /* 0x000fce0003f25270 */
[----:B------:R-:W-:Y:S06]  /*0350*/  @!P0 BRA `(.L_x_6) ;  /* 0x0000000000388947 */ /* 0x000fec0003800000 */
[----:B------:R-:W1:Y:S01]  /*0360*/  S2UR UR5, SR_CgaCtaId ;  /* 0x00000000000579c3 */ /* 0x000e620000008800 */
[----:B------:R-:W-:Y:S01]  /*0370*/  UMOV UR4, 0x400 ;  /* 0x0000040000047882 */ /* 0x000fe20000000000 */
[----:B------:R-:W-:Y:S02]  /*0380*/  IMAD.IADD R6, R20, 0x1, R9 ;  /* 0x0000000114067824 */ /* 0x000fe400078e0209 */
[----:B------:R-:W-:Y:S01]  /*0390*/  VIADD R9, R9, 0x100 ;  /* 0x0000010009097836 */ /* 0x000fe20000000000 */
[----:B-1----:R-:W-:-:S06]  /*03a0*/  ULEA UR4, UR5, UR4, 0x18 ;  /* 0x0000000405047291 */ /* 0x002fcc000f8ec0ff */
[----:B------:R-:W-:-:S05]  /*03b0*/  LEA R6, R6, UR4, 0x2 ;  /* 0x0000000406067c11 */ /* 0x000fca000f8e10ff */
[----:B------:R1:W-:Y:S04]  /*03c0*/  STS [R6], RZ ;  /* 0x000000ff06007388 */ /* 0x0003e80000000800 */
[----:B------:R1:W-:Y:S04]  /*03d0*/  STS [R6+0x80], RZ ;  /* 0x000080ff06007388 */ /* 0x0003e80000000800 */
[----:B------:R1:W-:Y:S04]  /*03e0*/  STS [R6+0x100], RZ ;  /* 0x000100ff06007388 */ /* 0x0003e80000000800 */
[----:B------:R1:W-:Y:S04]  /*03f0*/  STS [R6+0x180], RZ ;  /* 0x000180ff06007388 */ /* 0x0003e80000000800 */
[----:B------:R1:W-:Y:S04]  /*0400*/  STS [R6+0x200], RZ ;  /* 0x000200ff06007388 */ /* 0x0003e80000000800 */
[----:B------:R1:W-:Y:S04]  /*0410*/  STS [R6+0x280], RZ ;  /* 0x000280ff06007388 */ /* 0x0003e80000000800 */
[----:B------:R1:W-:Y:S04]  /*0420*/  STS [R6+0x300], RZ ;  /* 0x000300ff06007388 */ /* 0x0003e80000000800 */
[----:B------:R1:W-:Y:S02]  /*0430*/  STS [R6+0x380], RZ ;  /* 0x000380ff06007388 */ /* 0x0003e40000000800 */
.L_x_6:
[----:B------:R-:W-:Y:S05]  /*0440*/  BSYNC.RECONVERGENT B1 ;  /* 0x0000000000017941 */ /* 0x000fea0003800200 */
.L_x_5:
[----:B------:R-:W-:Y:S05]  /*0450*/  @!P1 BRA `(.L_x_1) ;  /* 0x0000000000709947 */ /* 0x000fea0003800000 */
[----:B------:R-:W-:Y:S01]  /*0460*/  ISETP.GE.U32.AND P0, PT, R8, 0x4, PT ;  /* 0x000000040800780c */ /* 0x000fe20003f06070 */
[----:B------:R-:W-:Y:S01]  /*0470*/  BSSY.RECONVERGENT B1, `(.L_x_7) ;  /* 0x000000e000017945 */ /* 0x000fe20003800200 */
[----:B0-----:R-:W-:-:S04]  /*0480*/  LOP3.LUT R7, R10, 0x3, RZ, 0xc0, !PT ;  /* 0x000000030a077812 */ /* 0x001fc800078ec0ff */
[----:B------:R-:W-:-:S07]  /*0490*/  ISETP.NE.AND P1, PT, R7, RZ, PT ;  /* 0x000000ff0700720c */ /* 0x000fce0003f25270 */
[----:B------:R-:W-:Y:S06]  /*04a0*/  @!P0 BRA `(.L_x_8) ;  /* 0x0000000000288947 */ /* 0x000fec0003800000 */
[----:B------:R-:W0:Y:S01]  /*04b0*/  S2UR UR5, SR_CgaCtaId ;  /* 0x00000000000579c3 */ /* 0x000e220000008800 */
[----:B------:R-:W-:Y:S01]  /*04c0*/  UMOV UR4, 0x400 ;  /* 0x0000040000047882 */ /* 0x000fe20000000000 */
[----:B-1----:R-:W-:Y:S02]  /*04d0*/  IMAD.IADD R6, R20, 0x1, R9 ;  /* 0x0000000114067824 */ /* 0x002fe400078e0209 */
[----:B------:R-:W-:Y:S01]  /*04e0*/  VIADD R9, R9, 0x80 ;  /* 0x0000008009097836 */ /* 0x000fe20000000000 */
[----:B0-----:R-:W-:-:S06]  /*04f0*/  ULEA UR4, UR5, UR4, 0x18 ;  /* 0x0000000405047291 */ /* 0x001fcc000f8ec0ff */
[----:B------:R-:W-:-:S05]  /*0500*/  LEA R6, R6, UR4, 0x2 ;  /* 0x0000000406067c11 */ /* 0x000fca000f8e10ff */
[----:B------:R0:W-:Y:S04]  /*0510*/  STS [R6], RZ ;  /* 0x000000ff06007388 */ /* 0x0001e80000000800 */
[----:B------:R0:W-:Y:S04]  /*0520*/  STS [R6+0x80], RZ ;  /* 0x000080ff06007388 */ /* 0x0001e80000000800 */
[----:B------:R0:W-:Y:S04]  /*0530*/  STS [R6+0x100], RZ ;  /* 0x000100ff06007388 */ /* 0x0001e80000000800 */
[----:B------:R0:W-:Y:S02]  /*0540*/  STS [R6+0x180], RZ ;  /* 0x000180ff06007388 */ /* 0x0001e40000000800 */
.L_x_8:
[----:B------:R-:W-:Y:S05]  /*0550*/  BSYNC.RECONVERGENT B1 ;  /* 0x0000000000017941 */ /* 0x000fea0003800200 */
.L_x_7:
[----:B------:R-:W-:Y:S05]  /*0560*/  @!P1 BRA `(.L_x_1) ;  /* 0x00000000002c9947 */ /* 0x000fea0003800000 */
[----:B------:R-:W2:Y:S01]  /*0570*/  S2R R11, SR_CgaCtaId ;  /* 0x00000000000b7919 */ /* 0x000ea20000008800 */
[----:B------:R-:W-:Y:S01]  /*0580*/  MOV R8, 0x400 ;  /* 0x0000040000087802 */ /* 0x000fe20000000f00 */
[----:B01----:R-:W-:-:S03]  /*0590*/  IMAD.MOV.U32 R6, RZ, RZ, RZ ;  /* 0x000000ffff067224 */ /* 0x003fc600078e00ff */
[----:B--2---:R-:W-:-:S07]  /*05a0*/  LEA R8, R11, R8, 0x18 ;  /* 0x000000080b087211 */ /* 0x004fce00078ec0ff */
.L_x_9:
[----:B------:R-:W-:Y:S02]  /*05b0*/  IMAD.IADD R11, R20, 0x1, R9 ;  /* 0x00000001140b7824 */ /* 0x000fe400078e0209 */
[----:B------:R-:W-:Y:S02]  /*05c0*/  VIADD R6, R6, 0x1 ;  /* 0x0000000106067836 */ /* 0x000fe40000000000 */
[----:B------:R-:W-:Y:S01]  /*05d0*/  VIADD R9, R9, 0x20 ;  /* 0x0000002009097836 */ /* 0x000fe20000000000 */
[----:B------:R-:W-:Y:S02]  /*05e0*/  LEA R11, R11, R8, 0x2 ;  /* 0x000000080b0b7211 */ /* 0x000fe400078e10ff */
[----:B------:R-:W-:-:S03]  /*05f0*/  ISETP.NE.AND P0, PT, R6, R7, PT ;  /* 0x000000070600720c */ /* 0x000fc60003f05270 */
[----:B------:R2:W-:Y:S10]  /*0600*/  STS [R11], RZ ;  /* 0x000000ff0b007388 */ /* 0x0005f40000000800 */
[----:B--2---:R-:W-:Y:S05]  /*0610*/  @P0 BRA `(.L_x_9) ;  /* 0xfffffffc00e40947 */ /* 0x004fea000383ffff */
.L_x_1:
[----:B------:R-:W-:Y:S05]  /*0620*/  BSYNC.RECONVERGENT B0 ;  /* 0x0000000000007941 */ /* 0x000fea0003800200 */
.L_x_0:
[----:B------:R-:W2:Y:S01]  /*0630*/  S2R R8, SR_CTAID.X ;  /* 0x0000000000087919 */ /* 0x000ea20000002500 */
[----:B------:R-:W-:Y:S01]  /*0640*/  BAR.SYNC.DEFER_BLOCKING 0x0 ;  /* 0x0000000000007b1d */ /* 0x000fe20000010000 */
[----:B------:R-:W-:Y:S01]  /*0650*/  ISETP.GE.AND P1, PT, R2, RZ, PT ;  /* 0x000000ff0200720c */ /* 0x000fe20003f26270 */
[----:B--2---:R-:W-:-:S04]  /*0660*/  IMAD R8, R8, UR10, R3 ;  /* 0x0000000a08087c24 */ /* 0x004fc8000f8e0203 */
[----:B------:R-:W-:-:S08]  /*0670*/  IMAD.SHL.U32 R8, R8, 0x40, RZ ;  /* 0x0000004008087824 */ /* 0x000fd000078e00ff */
[----:B------:R-:W-:Y:S05]  /*0680*/  @!P1 BRA `(.L_x_10) ;  /* 0x0000000000c49947 */ /* 0x000fea0003800000 */
[C---:B------:R-:W-:Y:S01]  /*0690*/  ISETP.GE.U32.AND P0, PT, R2.reuse, 0xf, PT ;  /* 0x0000000f0200780c */ /* 0x040fe20003f06070 */
[----:B01----:R-:W-:Y:S02]  /*06a0*/  VIADD R6, R2, 0x1 ;  /* 0x0000000102067836 */ /* 0x003fe40000000000 */
[----:B------:R-:W-:-:S03]  /*06b0*/  IMAD.MOV.U32 R10, RZ, RZ, RZ ;  /* 0x000000ffff0a7224 */ /* 0x000fc600078e00ff */
[----:B------:R-:W-:-:S04]  /*06c0*/  LOP3.LUT R11, R6, 0xf, RZ, 0xc0, !PT ;  /* 0x0000000f060b7812 */ /* 0x000fc800078ec0ff */
[----:B------:R-:W-:-:S03]  /*06d0*/  ISETP.NE.AND P2, PT, R11, RZ, PT ;  /* 0x000000ff0b00720c */ /* 0x000fc60003f45270 */
[----:B------:R-:W-:Y:S10]  /*06e0*/  @!P0 BRA `(.L_x_11) ;  /* 0x0000000000288947 */ /* 0x000ff40003800000 */
[----:B------:R-:W-:Y:S01]  /*06f0*/  LOP3.LUT R10, R6, 0xfffffff0, RZ, 0xc0, !PT ;  /* 0xfffffff0060a7812 */ /* 0x000fe200078ec0ff */
[----:B------:R-:W-:-:S07]  /*0700*/  IMAD.MOV.U32 R7, RZ, RZ, RZ ;  /* 0x000000ffff077224 */ /* 0x000fce00078e00ff */
.L_x_12:
[C---:B0-----:R-:W-:Y:S02]  /*0710*/  IMAD R9, R7.reuse, 0x4, R1 ;  /* 0x0000000407097824 */ /* 0x041fe400078e0201 */
[----:B------:R-:W-:-:S03]  /*0720*/  VIADD R7, R7, 0x10 ;  /* 0x0000001007077836 */ /* 0x000fc60000000000 */
[----:B------:R0:W-:Y:S02]  /*0730*/  STL.128 [R9], RZ ;  /* 0x000000ff09007387 */ /* 0x0001e40000100c00 */
[----:B------:R-:W-:Y:S02]  /*0740*/  ISETP.NE.AND P0, PT, R7, R10, PT ;  /* 0x0000000a0700720c */ /* 0x000fe40003f05270 */
[----:B------:R0:W-:Y:S04]  /*0750*/  STL.128 [R9+0x10], RZ ;  /* 0x000010ff09007387 */ /* 0x0001e80000100c00 */
[----:B------:R0:W-:Y:S04]  /*0760*/  STL.128 [R9+0x20], RZ ;  /* 0x000020ff09007387 */ /* 0x0001e80000100c00 */
[----:B------:R0:W-:Y:S03]  /*0770*/  STL.128 [R9+0x30], RZ ;  /* 0x000030ff09007387 */ /* 0x0001e60000100c00 */
[----:B------:R-:W-:Y:S05]  /*0780*/  @P0 BRA `(.L_x_12) ;  /* 0xfffffffc00e00947 */ /* 0x000fea000383ffff */
.L_x_11:
[----:B------:R-:W-:Y:S05]  /*0790*/  @!P2 BRA `(.L_x_10) ;  /* 0x000000000080a947 */ /* 0x000fea0003800000 */
[----:B------:R-:W-:Y:S02]  /*07a0*/  ISETP.GE.U32.AND P0, PT, R11, 0x8, PT ;  /* 0x000000080b00780c */ /* 0x000fe40003f06070 */
[----:B0-----:R-:W-:-:S04]  /*07b0*/  LOP3.LUT R9, R6, 0x7, RZ, 0xc0, !PT ;  /* 0x0000000706097812 */ /* 0x001fc800078ec0ff */
[----:B------:R-:W-:-:S07]  /*07c0*/  ISETP.NE.AND P2, PT, R9, RZ, PT ;  /* 0x000000ff0900720c */ /* 0x000fce0003f45270 */
[----:B------:R-:W-:Y:S06]  /*07d0*/  @!P0 BRA `(.L_x_13) ;  /* 0x0000000000288947 */ /* 0x000fec0003800000 */
[C---:B------:R-:W-:Y:S02]  /*07e0*/  IMAD R7, R10.reuse, 0x4, R1 ;  /* 0x000000040a077824 */ /* 0x040fe400078e0201 */
[----:B------:R-:W-:-:S03]  /*07f0*/  VIADD R10, R10, 0x8 ;  /* 0x000000080a0a7836 */ /* 0x000fc60000000000 */
[----:B------:R0:W-:Y:S04]  /*0800*/  STL [R7], RZ ;  /* 0x000000ff07007387 */ /* 0x0001e80000100800 */
[----:B------:R0:W-:Y:S04]  /*0810*/  STL [R7+0x4], RZ ;  /* 0x000004ff07007387 */ /* 0x0001e80000100800 */
[----:B------:R0:W-:Y:S04]  /*0820*/  STL [R7+0x8], RZ ;  /* 0x000008ff07007387 */ /* 0x0001e80000100800 */
[----:B------:R0:W-:Y:S04]  /*0830*/  STL [R7+0xc], RZ ;  /* 0x00000cff07007387 */ /* 0x0001e80000100800 */
[----:B------:R0:W-:Y:S04]  /*0840*/  STL [R7+0x10], RZ ;  /* 0x000010ff07007387 */ /* 0x0001e80000100800 */
[----:B------:R0:W-:Y:S04]  /*0850*/  STL [R7+0x14], RZ ;  /* 0x000014ff07007387 */ /* 0x0001e80000100800 */
[----:B------:R0:W-:Y:S04]  /*0860*/  STL [R7+0x18], RZ ;  /* 0x000018ff07007387 */ /* 0x0001e80000100800 */
[----:B------:R0:W-:Y:S02]  /*0870*/  STL [R7+0x1c], RZ ;  /* 0x00001cff07007387 */ /* 0x0001e40000100800 */
.L_x_13:
[----:B------:R-:W-:Y:S05]  /*0880*/  @!P2 BRA `(.L_x_10) ;  /* 0x000000000044a947 */ /* 0x000fea0003800000 */
[----:B------:R-:W-:Y:S02]  /*0890*/  ISETP.GE.U32.AND P0, PT, R9, 0x4, PT ;  /* 0x000000040900780c */ /* 0x000fe40003f06070 */
[----:B------:R-:W-:-:S04]  /*08a0*/  LOP3.LUT R6, R6, 0x3, RZ, 0xc0, !PT ;  /* 0x0000000306067812 */ /* 0x000fc800078ec0ff */
[----:B------:R-:W-:-:S07]  /*08b0*/  ISETP.NE.AND P2, PT, R6, RZ, PT ;  /* 0x000000ff0600720c */ /* 0x000fce0003f45270 */
[C---:B0-----:R-:W-:Y:S02]  /*08c0*/  @P0 IMAD R7, R10.reuse, 0x4, R1 ;  /* 0x000000040a070824 */ /* 0x041fe400078e0201 */
[----:B------:R-:W-:-:S03]  /*08d0*/  @P0 VIADD R10, R10, 0x4 ;  /* 0x000000040a0a0836 */ /* 0x000fc60000000000 */
[----:B------:R2:W-:Y:S04]  /*08e0*/  @P0 STL [R7], RZ ;  /* 0x000000ff07000387 */ /* 0x0005e80000100800 */
[----:B------:R2:W-:Y:S04]  /*08f0*/  @P0 STL [R7+0x4], RZ ;  /* 0x000004ff07000387 */ /* 0x0005e80000100800 */
[----:B------:R2:W-:Y:S04]  /*0900*/  @P0 STL [R7+0x8], RZ ;  /* 0x000008ff07000387 */ /* 0x0005e80000100800 */
[----:B------:R2:W-:Y:S01]  /*0910*/  @P0 STL [R7+0xc], RZ ;  /* 0x00000cff07000387 */ /* 0x0005e20000100800 */
[----:B------:R-:W-:Y:S05]  /*0920*/  @!P2 BRA `(.L_x_10) ;  /* 0x00000000001ca947 */ /* 0x000fea0003800000 */
[----:B------:R-:W-:-:S05]  /*0930*/  UMOV UR4, URZ ;  /* 0x000000ff00047c82 */ /* 0x000fca0008000000 */
.L_x_14:
[C---:B--2---:R-:W-:Y:S01]  /*0940*/  IMAD R7, R10.reuse, 0x4, R1 ;  /* 0x000000040a077824 */ /* 0x044fe200078e0201 */
[----:B------:R-:W-:Y:S01]  /*0950*/  UIADD3 UR4, UPT, UPT, UR4, 0x1, URZ ;  /* 0x0000000104047890 */ /* 0x000fe2000fffe0ff */
[----:B------:R-:W-:-:S03]  /*0960*/  IADD3 R10, PT, PT, R10, 0x1, RZ ;  /* 0x000000010a0a7810 */ /* 0x000fc60007ffe0ff */
[----:B------:R3:W-:Y:S02]  /*0970*/  STL [R7], RZ ;  /* 0x000000ff07007387 */ /* 0x0007e40000100800 */
[----:B------:R-:W-:-:S13]  /*0980*/  ISETP.NE.AND P0, PT, R6, UR4, PT ;  /* 0x0000000406007c0c */ /* 0x000fda000bf05270 */
[----:B---3--:R-:W-:Y:S05]  /*0990*/  @P0 BRA `(.L_x_14) ;  /* 0xfffffffc00e80947 */ /* 0x008fea000383ffff */
.L_x_10:
[----:B------:R-:W3:Y:S01]  /*09a0*/  LDCU UR4, c[0x0][0x388] ;  /* 0x00007100ff0477ac */ /* 0x000ee20008000800 */
[C---:B0-2---:R-:W-:Y:S01]  /*09b0*/  VIADD R7, R8.reuse, 0x2 ;  /* 0x0000000208077836 */ /* 0x045fe20000000000 */
[----:B------:R-:W-:Y:S01]  /*09c0*/  BSSY.RECONVERGENT B0, `(.L_x_15) ;  /* 0x000001a000007945 */ /* 0x000fe20003800200 */
[C---:B-1----:R-:W-:Y:S01]  /*09d0*/  VIADD R6, R8.reuse, 0x1 ;  /* 0x0000000108067836 */ /* 0x042fe20000000000 */
[----:B------:R-:W0:Y:S01]  /*09e0*/  LDCU.64 UR6, c[0x0][0x380] ;  /* 0x00007000ff0677ac */ /* 0x000e220008000a00 */
[C---:B------:R-:W-:Y:S02]  /*09f0*/  VIADD R9, R8.reuse, 0x3 ;  /* 0x0000000308097836 */ /* 0x040fe40000000000 */
[C---:B------:R-:W-:Y:S01]  /*0a00*/  VIADD R11, R8.reuse, 0x6 ;  /* 0x00000006080b7836 */ /* 0x040fe20000000000 */
[----:B------:R-:W1:Y:S01]  /*0a10*/  LDCU.64 UR12, c[0x0][0x358] ;  /* 0x00006b00ff0c77ac */ /* 0x000e620008000a00 */
[----:B---3--:R-:W-:Y:S01]  /*0a20*/  ISETP.GE.U32.AND P3, PT, R7, UR4, PT ;  /* 0x0000000407007c0c */ /* 0x008fe2000bf66070 */
[----:B------:R-:W-:Y:S01]  /*0a30*/  VIADD R7, R8, 0x4 ;  /* 0x0000000408077836 */ /* 0x000fe20000000000 */
[----:B------:R-:W-:-:S02]  /*0a40*/  ISETP.GE.U32.AND P2, PT, R6, UR4, PT ;  /* 0x0000000406007c0c */ /* 0x000fc4000bf46070 */
[C---:B0-----:R-:W-:Y:S02]  /*0a50*/  IADD3 R6, P0, PT, R8.reuse, UR6, RZ ;  /* 0x0000000608067c10 */ /* 0x041fe4000ff1e0ff */
[----:B------:R-:W-:Y:S02]  /*0a60*/  ISETP.GE.U32.AND P5, PT, R7, UR4, PT ;  /* 0x0000000407007c0c */ /* 0x000fe4000bfa6070 */
[C---:B------:R-:W-:Y:S02]  /*0a70*/  LEA.HI.X.SX32 R7, R8.reuse, UR7, 0x1, P0 ;  /* 0x0000000708077c11 */ /* 0x040fe400080f0eff */
[C---:B------:R-:W-:Y:S02]  /*0a80*/  ISETP.GE.U32.AND P0, PT, R8.reuse, UR4, PT ;  /* 0x0000000408007c0c */ /* 0x040fe4000bf06070 */
[----:B------:R-:W-:Y:S01]  /*0a90*/  ISETP.GE.U32.AND P4, PT, R9, UR4, PT ;  /* 0x0000000409007c0c */ /* 0x000fe2000bf86070 */
[----:B------:R-:W-:-:S05]  /*0aa0*/  VIADD R9, R8, 0x5 ;  /* 0x0000000508097836 */ /* 0x000fca0000000000 */
[----:B------:R-:W-:-:S05]  /*0ab0*/  ISETP.GE.U32.AND P6, PT, R9, UR4, PT ;  /* 0x0000000409007c0c */ /* 0x000fca000bfc6070 */
[----:B-1----:R-:W-:Y:S08]  /*0ac0*/  @P0 BRA `(.L_x_16) ;  /* 0x0000000000240947 */ /* 0x002ff00003800000 */
[----:B------:R-:W2:Y:S02]  /*0ad0*/  LDG.E.U8 R9, desc[UR12][R6.64] ;  /* 0x0000000c06097981 */ /* 0x000ea4000c1e1100 */
[----:B--2---:R-:W-:-:S04]  /*0ae0*/  ISETP.GT.AND P0, PT, R9, R5, PT ;  /* 0x000000050900720c */ /* 0x004fc80003f04270 */
[----:B------:R-:W-:-:S13]  /*0af0*/  ISETP.LT.OR P0, PT, R9, R4, P0 ;  /* 0x000000040900720c */ /* 0x000fda0000701670 */
[----:B------:R-:W-:Y:S05]  /*0b00*/  @P0 BRA `(.L_x_16) ;  /* 0x0000000000140947 */ /* 0x000fea0003800000 */
[----:B------:R-:W-:-:S04]  /*0b10*/  IMAD.IADD R10, R9, 0x1, -R4 ;  /* 0x00000001090a7824 */ /* 0x000fc800078e0a04 */
[----:B------:R-:W-:-:S05]  /*0b20*/  IMAD R10, R10, 0x4, R1 ;  /* 0x000000040a0a7824 */ /* 0x000fca00078e0201 */
[----:B------:R-:W2:Y:S02]  /*0b30*/  LDL R9, [R10] ;  /* 0x000000000a097983 */ /* 0x000ea40000100800 */
[----:B--2---:R-:W-:-:S05]  /*0b40*/  VIADD R9, R9, 0x1 ;  /* 0x0000000109097836 */ /* 0x004fca0000000000 */
[----:B------:R0:W-:Y:S02]  /*0b50*/  STL [R10], R9 ;  /* 0x000000090a007387 */ /* 0x0001e40000100800 */
.L_x_16:
[----:B------:R-:W-:Y:S05]  /*0b60*/  BSYNC.RECONVERGENT B0 ;  /* 0x0000000000007941 */ /* 0x000fea0003800200 */
.L_x_15:
[----:B------:R-:W-:Y:S01]  /*0b70*/  BSSY.RECONVERGENT B0, `(.L_x_17) ;  /* 0x000000d000007945 */ /* 0x000fe20003800200 */
[----:B------:R-:W-:Y:S01]  /*0b80*/  ISETP.GE.U32.AND P0, PT, R11, UR4, PT ;  /* 0x000000040b007c0c */ /* 0x000fe2000bf06070 */
[----:B------:R-:W-:Y:S02]  /*0b90*/  VIADD R11, R8, 0x7 ;  /* 0x00000007080b7836 */ /* 0x000fe40000000000 */
[----:B------:R-:W-:Y:S10]  /*0ba0*/  @P2 BRA `(.L_x_18) ;  /* 0x0000000000242947 */ /* 0x000ff40003800000 */
[----:B0-----:R-:W2:Y:S02]  /*0bb0*/  LDG.E.U8 R9, desc[UR12][R6.64+0x1] ;  /* 0x0000010c06097981 */ /* 0x001ea4000c1e1100 */
        /* <DEDUP_REMOVED lines=8> */
.L_x_18:
[----:B------:R-:W-:Y:S05]  /*0c40*/  BSYNC.RECONVERGENT B0 ;  /* 0x0000000000007941 */ /* 0x000fea0003800200 */
.L_x_17:
[----:B------:R-:W-:Y:S01]  /*0c50*/  BSSY.RECONVERGENT B0, `(.L_x_19) ;  /* 0x000000d000007945 */ /* 0x000fe20003800200 */
[----:B------:R-:W-:Y:S02]  /*0c60*/  ISETP.GE.U32.AND P2, PT, R11, UR4, PT ;  /* 0x000000040b007c0c */ /* 0x000fe4000bf46070 */
[----:B------:R-:W-:Y:S01]  /*0c70*/  IADD3 R11, PT, PT, R8, 0x8, RZ ;  /* 0x00000008080b7810 */ /* 0x000fe20007ffe0ff */
[----:B------:R-:W-:Y:S10]  /*0c80*/  @P3 BRA `(.L_x_20) ;  /* 0x0000000000243947 */ /* 0x000ff40003800000 */
[----:B01----:R-:W2:Y:S02]  /*0c90*/  LDG.E.U8 R9, desc[UR12][R6.64+0x2] ;  /* 0x0000020c06097981 */ /* 0x003ea4000c1e1100 */
        /* <DEDUP_REMOVED lines=8> */
.L_x_20:
[----:B------:R-:W-:Y:S05]  /*0d20*/  BSYNC.RECONVERGENT B0 ;  /* 0x0000000000007941 */ /* 0x000fea0003800200 */
.L_x_19:
[----:B------:R-:W-:Y:S01]  /*0d30*/  BSSY.RECONVERGENT B0, `(.L_x_21) ;  /* 0x000000d000007945 */ /* 0x000fe20003800200 */
[----:B------:R-:W-:Y:S01]  /*0d40*/  ISETP.GE.U32.AND P3, PT, R11, UR4, PT ;  /* 0x000000040b007c0c */ /* 0x000fe2000bf66070 */
[----:B------:R-:W-:Y:S02]  /*0d50*/  VIADD R11, R8, 0x9 ;  /* 0x00000009080b7836 */ /* 0x000fe40000000000 */
[----:B------:R-:W-:Y:S10]  /*0d60*/  @P4 BRA `(.L_x_22) ;  /* 0x0000000000244947 */ /* 0x000ff40003800000 */
[----:B012---:R-:W2:Y:S02]  /*0d70*/  LDG.E.U8 R9, desc[UR12][R6.64+0x3] ;  /* 0x0000030c06097981 */ /* 0x007ea4000c1e1100 */
        /* <DEDUP_REMOVED lines=8> */
.L_x_22:
[----:B------:R-:W-:Y:S05]  /*0e00*/  BSYNC.RECONVERGENT B0 ;  /* 0x0000000000007941 */ /* 0x000fea0003800200 */
.L_x_21:
[----:B------:R-:W-:Y:S01]  /*0e10*/  BSSY.RECONVERGENT B0, `(.L_x_23) ;  /* 0x000000d000007945 */ /* 0x000fe20003800200 */
[----:B------:R-:W-:Y:S01]  /*0e20*/  ISETP.GE.U32.AND P4, PT, R11, UR4, PT ;  /* 0x000000040b007c0c */ /* 0x000fe2000bf86070 */
[----:B------:R-:W-:Y:S02]  /*0e30*/  VIADD R11, R8, 0xa ;  /* 0x0000000a080b7836 */ /* 0x000fe40000000000 */
[----:B------:R-:W-:Y:S10]  /*0e40*/  @P5 BRA `(.L_x_24) ;  /* 0x0000000000245947 */ /* 0x000ff40003800000 */
[----:B0123--:R-:W2:Y:S02]  /*0e50*/  LDG.E.U8 R9, desc[UR12][R6.64+0x4] ;  /* 0x0000040c06097981 */ /* 0x00fea4000c1e1100 */
        /* <DEDUP_REMOVED lines=8> */
.L_x_24:
[----:B------:R-:W-:Y:S05]  /*0ee0*/  BSYNC.RECONVERGENT B0 ;  /* 0x0000000000007941 */ /* 0x000fea0003800200 */
.L_x_23:
[----:B------:R-:W-:Y:S01]  /*0ef0*/  BSSY.RECONVERGENT B0, `(.L_x_25) ;  /* 0x000000d000007945 */ /* 0x000fe20003800200 */
[----:B------:R-:W-:Y:S01]  /*0f00*/  ISETP.GE.U32.AND P5, PT, R11, UR4, PT ;  /* 0x000000040b007c0c */ /* 0x000fe2000bfa6070 */
[----:B------:R-:W-:Y:S02]  /*0f10*/  VIADD R11, R8, 0xb ;  /* 0x0000000b080b7836 */ /* 0x000fe40000000000 */
[----:B------:R-:W-:Y:S10]  /*0f20*/  @P6 BRA `(.L_x_26) ;  /* 0x0000000000246947 */ /* 0x000ff40003800000 */
[----:B01234-:R-:W2:Y:S02]  /*0f30*/  LDG.E.U8 R9, desc[UR12][R6.64+0x5] ;  /* 0x0000050c06097981 */ /* 0x01fea4000c1e1100 */
[----:B--2---:R-:W-:-:S04]  /*0f40*/  ISETP.GT.AND P6, PT, R9, R5, PT ;  /* 0x000000050900720c */ /* 0x004fc80003fc4270 */
[----:B------:R-:W-:-:S13]  /*0f50*/  ISETP.LT.OR P6, PT, R9, R4, P6 ;  /* 0x000000040900720c */ /* 0x000fda00037c1670 */
[----:B------:R-:W-:Y:S05]  /*0f60*/  @P6 BRA `(.L_x_26) ;  /* 0x0000000000146947 */ /* 0x000fea0003800000 */
[----:B------:R-:W-:-:S05]  /*0f70*/  IMAD.IADD R10, R9, 0x1, -R4 ;  /* 0x00000001090a7824 */ /* 0x000fca00078e0a04 */
[----:B------:R-:W-:-:S05]  /*0f80*/  LEA R10, R10, R1, 0x2 ;  /* 0x000000010a0a7211 */ /* 0x000fca00078e10ff */
[----:B------:R-:W2:Y:S02]  /*0f90*/  LDL R9, [R10] ;  /* 0x000000000a097983 */ /* 0x000ea40000100800 */
[----:B--2---:R-:W-:-:S05]  /*0fa0*/  VIADD R9, R9, 0x1 ;  /* 0x0000000109097836 */ /* 0x004fca0000000000 */
[----:B------:R0:W-:Y:S02]  /*0fb0*/  STL [R10], R9 ;  /* 0x000000090a007387 */ /* 0x0001e40000100800 */
.L_x_26:
[----:B------:R-:W-:Y:S05]  /*0fc0*/  BSYNC.RECONVERGENT B0 ;  /* 0x0000000000007941 */ /* 0x000fea0003800200 */
.L_x_25:
        /* <DEDUP_REMOVED lines=13> */
.L_x_28:
[----:B------:R-:W-:Y:S05]  /*10a0*/  BSYNC.RECONVERGENT B0 ;  /* 0x0000000000007941 */ /* 0x000fea0003800200 */
.L_x_27:
        /* <DEDUP_REMOVED lines=13> */
.L_x_30:
[----:B------:R-:W-:Y:S05]  /*1180*/  BSYNC.RECONVERGENT B0 ;  /* 0x0000000000007941 */ /* 0x000fea0003800200 */
.L_x_29:
        /* <DEDUP_REMOVED lines=13> */
.L_x_32:
[----:B------:R-:W-:Y:S05]  /*1260*/  BSYNC.RECONVERGENT B0 ;  /* 0x0000000000007941 */ /* 0x000fea0003800200 */
.L_x_31:
[----:B------:R-:W-:Y:S01]  /*1270*/  BSSY.RECONVERGENT B0, `(.L_x_33) ;  /* 0x000000d000007945 */ /* 0x000fe20003800200 */
[----:B------:R-:W-:Y:S02]  /*1280*/  ISETP.GE.U32.AND P3, PT, R11, UR4, PT ;  /* 0x000000040b007c0c */ /* 0x000fe4000bf66070 */
[----:B------:R-:W-:Y:S01]  /*1290*/  IADD3 R11, PT, PT, R8, 0xf, RZ ;  /* 0x0000000f080b7810 */ /* 0x000fe20007ffe0ff */
        /* <DEDUP_REMOVED lines=10> */
.L_x_34:
[----:B------:R-:W-:Y:S05]  /*1340*/  BSYNC.RECONVERGENT B0 ;  /* 0x0000000000007941 */ /* 0x000fea0003800200 */
.L_x_33:
        /* <DEDUP_REMOVED lines=13> */
.L_x_36:
[----:B------:R-:W-:Y:S05]  /*1420*/  BSYNC.RECONVERGENT B0 ;  /* 0x0000000000007941 */ /* 0x000fea0003800200 */
.L_x_35:
        /* <DEDUP_REMOVED lines=13> */
.L_x_38:
[----:B------:R-:W-:Y:S05]  /*1500*/  BSYNC.RECONVERGENT B0 ;  /* 0x0000000000007941 */ /* 0x000fea0003800200 */
.L_x_37:
        /* <DEDUP_REMOVED lines=13> */
.L_x_40:
[----:B------:R-:W-:Y:S05]  /*15e0*/  BSYNC.RECONVERGENT B0 ;  /* 0x0000000000007941 */ /* 0x000fea0003800200 */
.L_x_39:
        /* <DEDUP_REMOVED lines=13> */
.L_x_42:
[----:B------:R-:W-:Y:S05]  /*16c0*/  BSYNC.RECONVERGENT B0 ;  /* 0x0000000000007941 */ /* 0x000fea0003800200 */
.L_x_41:
        /* <DEDUP_REMOVED lines=13> */
.L_x_44:
[----:B------:R-:W-:Y:S05]  /*17a0*/  BSYNC.RECONVERGENT B0 ;  /* 0x0000000000007941 */ /* 0x000fea0003800200 */
.L_x_43:
        /* <DEDUP_REMOVED lines=13> */
.L_x_46:
[----:B------:R-:W-:Y:S05]  /*1880*/  BSYNC.RECONVERGENT B0 ;  /* 0x0000000000007941 */ /* 0x000fea0003800200 */
.L_x_45:
        /* <DEDUP_REMOVED lines=13> */
.L_x_48:
[----:B------:R-:W-:Y:S05]  /*1960*/  BSYNC.RECONVERGENT B0 ;  /* 0x0000000000007941 */ /* 0x000fea0003800200 */
.L_x_47:
        /* <DEDUP_REMOVED lines=13> */
.L_x_50:
[----:B------:R-:W-:Y:S05]  /*1a40*/  BSYNC.RECONVERGENT B0 ;  /* 0x0000000000007941 */ /* 0x000fea0003800200 */
.L_x_49:
        /* <DEDUP_REMOVED lines=13> */
.L_x_52:
[----:B------:R-:W-:Y:S05]  /*1b20*/  BSYNC.RECONVERGENT B0 ;  /* 0x0000000000007941 */ /* 0x000fea0003800200 */
.L_x_51:
        /* <DEDUP_REMOVED lines=13> */
.L_x_54:
[----:B------:R-:W-:Y:S05]  /*1c00*/  BSYNC.RECONVERGENT B0 ;  /* 0x0000000000007941 */ /* 0x000fea0003800200 */
.L_x_53:
        /* <DEDUP_REMOVED lines=13> */
.L_x_56:
[----:B------:R-:W-:Y:S05]  /*1ce0*/  BSYNC.RECONVERGENT B0 ;  /* 0x0000000000007941 */ /* 0x000fea0003800200 */
.L_x_55:
        /* <DEDUP_REMOVED lines=13> */
.L_x_58:
[----:B------:R-:W-:Y:S05]  /*1dc0*/  BSYNC.RECONVERGENT B0 ;  /* 0x0000000000007941 */ /* 0x000fea0003800200 */
.L_x_57:
        /* <DEDUP_REMOVED lines=13> */
.L_x_60:
[----:B------:R-:W-:Y:S05]  /*1ea0*/  BSYNC.RECONVERGENT B0 ;  /* 0x0000000000007941 */ /* 0x000fea0003800200 */
.L_x_59:
        /* <DEDUP_REMOVED lines=13> */
.L_x_62:
[----:B------:R-:W-:Y:S05]  /*1f80*/  BSYNC.RECONVERGENT B0 ;  /* 0x0000000000007941 */ /* 0x000fea0003800200 */
.L_x_61:
        /* <DEDUP_REMOVED lines=13> */
.L_x_64:
[----:B------:R-:W-:Y:S05]  /*2060*/  BSYNC.RECONVERGENT B0 ;  /* 0x0000000000007941 */ /* 0x000fea0003800200 */
.L_x_63:
        /* <DEDUP_REMOVED lines=13> */
.L_x_66:
[----:B------:R-:W-:Y:S05]  /*2140*/  BSYNC.RECONVERGENT B0 ;  /* 0x0000000000007941 */ /* 0x000fea0003800200 */
.L_x_65:
        /* <DEDUP_REMOVED lines=13> */
.L_x_68:
[----:B------:R-:W-:Y:S05]  /*2220*/  BSYNC.RECONVERGENT B0 ;  /* 0x0000000000007941 */ /* 0x000fea0003800200 */
.L_x_67:
        /* <DEDUP_REMOVED lines=13> */
.L_x_70:
[----:B------:R-:W-:Y:S05]  /*2300*/  BSYNC.RECONVERGENT B0 ;  /* 0x0000000000007941 */ /* 0x000fea0003800200 */
.L_x_69:
        /* <DEDUP_REMOVED lines=13> */
.L_x_72:
[----:B------:R-:W-:Y:S05]  /*23e0*/  BSYNC.RECONVERGENT B0 ;  /* 0x0000000000007941 */ /* 0x000fea0003800200 */
.L_x_71:
        /* <DEDUP_REMOVED lines=13> */
.L_x_74:
[----:B------:R-:W-:Y:S05]  /*24c0*/  BSYNC.RECONVERGENT B0 ;  /* 0x0000000000007941 */ /* 0x000fea0003800200 */
.L_x_73:
        /* <DEDUP_REMOVED lines=13> */
.L_x_76:
[----:B------:R-:W-:Y:S05]  /*25a0*/  BSYNC.RECONVERGENT B0 ;  /* 0x0000000000007941 */ /* 0x000fea0003800200 */
.L_x_75:
        /* <DEDUP_REMOVED lines=13> */
.L_x_78:
[----:B------:R-:W-:Y:S05]  /*2680*/  BSYNC.RECONVERGENT B0 ;  /* 0x0000000000007941 */ /* 0x000fea0003800200 */
.L_x_77:
        /* <DEDUP_REMOVED lines=13> */
.L_x_80:
[----:B------:R-:W-:Y:S05]  /*2760*/  BSYNC.RECONVERGENT B0 ;  /* 0x0000000000007941 */ /* 0x000fea0003800200 */
.L_x_79:
        /* <DEDUP_REMOVED lines=13> */
.L_x_82:
[----:B------:R-:W-:Y:S05]  /*2840*/  BSYNC.RECONVERGENT B0 ;  /* 0x0000000000007941 */ /* 0x000fea0003800200 */
.L_x_81:
        /* <DEDUP_REMOVED lines=13> */
.L_x_84:
[----:B------:R-:W-:Y:S05]  /*2920*/  BSYNC.RECONVERGENT B0 ;  /* 0x0000000000007941 */ /* 0x000fea0003800200 */
.L_x_83:
        /* <DEDUP_REMOVED lines=13> */
.L_x_86:
[----:B------:R-:W-:Y:S05]  /*2a00*/  BSYNC.RECONVERGENT B0 ;  /* 0x0000000000007941 */ /* 0x000fea0003800200 */
.L_x_85:
        /* <DEDUP_REMOVED lines=13> */
.L_x_88:
[----:B------:R-:W-:Y:S05]  /*2ae0*/  BSYNC.RECONVERGENT B0 ;  /* 0x0000000000007941 */ /* 0x000fea0003800200 */
.L_x_87:
        /* <DEDUP_REMOVED lines=13> */
.L_x_90:
[----:B------:R-:W-:Y:S05]  /*2bc0*/  BSYNC.RECONVERGENT B0 ;  /* 0x0000000000007941 */ /* 0x000fea0003800200 */
.L_x_89:
        /* <DEDUP_REMOVED lines=13> */
.L_x_92:
[----:B------:R-:W-:Y:S05]  /*2ca0*/  BSYNC.RECONVERGENT B0 ;  /* 0x0000000000007941 */ /* 0x000fea0003800200 */
.L_x_91:
        /* <DEDUP_REMOVED lines=13> */
.L_x_94:
[----:B------:R-:W-:Y:S05]  /*2d80*/  BSYNC.RECONVERGENT B0 ;  /* 0x0000000000007941 */ /* 0x000fea0003800200 */
.L_x_93:
        /* <DEDUP_REMOVED lines=13> */
.L_x_96:
[----:B------:R-:W-:Y:S05]  /*2e60*/  BSYNC.RECONVERGENT B0 ;  /* 0x0000000000007941 */ /* 0x000fea0003800200 */
.L_x_95:
        /* <DEDUP_REMOVED lines=13> */
.L_x_98:
[----:B------:R-:W-:Y:S05]  /*2f40*/  BSYNC.RECONVERGENT B0 ;  /* 0x0000000000007941 */ /* 0x000fea0003800200 */
.L_x_97:
        /* <DEDUP_REMOVED lines=13> */
.L_x_100:
[----:B------:R-:W-:Y:S05]  /*3020*/  BSYNC.RECONVERGENT B0 ;  /* 0x0000000000007941 */ /* 0x000fea0003800200 */
.L_x_99:
        /* <DEDUP_REMOVED lines=13> */
.L_x_102:
[----:B------:R-:W-:Y:S05]  /*3100*/  BSYNC.RECONVERGENT B0 ;  /* 0x0000000000007941 */ /* 0x000fea0003800200 */
.L_x_101:
        /* <DEDUP_REMOVED lines=13> */
.L_x_104:
[----:B------:R-:W-:Y:S05]  /*31e0*/  BSYNC.RECONVERGENT B0 ;  /* 0x0000000000007941 */ /* 0x000fea0003800200 */
.L_x_103:
        /* <DEDUP_REMOVED lines=13> */
.L_x_106:
[----:B------:R-:W-:Y:S05]  /*32c0*/  BSYNC.RECONVERGENT B0 ;  /* 0x0000000000007941 */ /* 0x000fea0003800200 */
.L_x_105:
        /* <DEDUP_REMOVED lines=13> */
.L_x_108:
[----:B------:R-:W-:Y:S05]  /*33a0*/  BSYNC.RECONVERGENT B0 ;  /* 0x0000000000007941 */ /* 0x000fea0003800200 */
.L_x_107:
        /* <DEDUP_REMOVED lines=13> */
.L_x_110:
[----:B------:R-:W-:Y:S05]  /*3480*/  BSYNC.RECONVERGENT B0 ;  /* 0x0000000000007941 */ /* 0x000fea0003800200 */
.L_x_109:
        /* <DEDUP_REMOVED lines=13> */
.L_x_112:
[----:B------:R-:W-:Y:S05]  /*3560*/  BSYNC.RECONVERGENT B0 ;  /* 0x0000000000007941 */ /* 0x000fea0003800200 */
.L_x_111:
        /* <DEDUP_REMOVED lines=13> */
.L_x_114:
[----:B------:R-:W-:Y:S05]  /*3640*/  BSYNC.RECONVERGENT B0 ;  /* 0x0000000000007941 */ /* 0x000fea0003800200 */
.L_x_113:
        /* <DEDUP_REMOVED lines=13> */
.L_x_116:
[----:B------:R-:W-:Y:S05]  /*3720*/  BSYNC.RECONVERGENT B0 ;  /* 0x0000000000007941 */ /* 0x000fea0003800200 */
.L_x_115:
        /* <DEDUP_REMOVED lines=13> */
.L_x_118:
[----:B------:R-:W-:Y:S05]  /*3800*/  BSYNC.RECONVERGENT B0 ;  /* 0x0000000000007941 */ /* 0x000fea0003800200 */
.L_x_117:
        /* <DEDUP_REMOVED lines=13> */
.L_x_120:
[----:B------:R-:W-:Y:S05]  /*38e0*/  BSYNC.RECONVERGENT B0 ;  /* 0x0000000000007941 */ /* 0x000fea0003800200 */
.L_x_119:
        /* <DEDUP_REMOVED lines=13> */
.L_x_122:
[----:B------:R-:W-:Y:S05]  /*39c0*/  BSYNC.RECONVERGENT B0 ;  /* 0x0000000000007941 */ /* 0x000fea0003800200 */
.L_x_121:
        /* <DEDUP_REMOVED lines=13> */
.L_x_124:
[----:B------:R-:W-:Y:S05]  /*3aa0*/  BSYNC.RECONVERGENT B0 ;  /* 0x0000000000007941 */ /* 0x000fea0003800200 */
.L_x_123:
        /* <DEDUP_REMOVED lines=13> */
.L_x_126:
[----:B------:R-:W-:Y:S05]  /*3b80*/  BSYNC.RECONVERGENT B0 ;  /* 0x0000000000007941 */ /* 0x000fea0003800200 */
.L_x_125:
        /* <DEDUP_REMOVED lines=13> */
.L_x_128:
[----:B------:R-:W-:Y:S05]  /*3c60*/  BSYNC.RECONVERGENT B0 ;  /* 0x0000000000007941 */ /* 0x000fea0003800200 */
.L_x_127:
[----:B------:R-:W-:Y:S01]  /*3c70*/  BSSY.RECONVERGENT B0, `(.L_x_129) ;  /* 0x000000d000007945 */ /* 0x000fe20003800200 */
[----:B------:R-:W-:Y:S01]  /*3c80*/  ISETP.GE.U32.AND P3, PT, R11, UR4, PT ;  /* 0x000000040b007c0c */ /* 0x000fe2000bf66070 */
[----:B01234-:R-:W-:Y:S02]  /*3c90*/  VIADD R10, R8, 0x3f ;  /* 0x0000003f080a7836 */ /* 0x01ffe40000000000 */
[----:B------:R-:W-:Y:S10]  /*3ca0*/  @P4 BRA `(.L_x_130) ;  /* 0x0000000000244947 */ /* 0x000ff40003800000 */
        /* <DEDUP_REMOVED lines=9> */
.L_x_130:
[----:B------:R-:W-:Y:S05]  /*3d40*/  BSYNC.RECONVERGENT B0 ;  /* 0x0000000000007941 */ /* 0x000fea0003800200 */
.L_x_129:
[----:B------:R-:W-:Y:S01]  /*3d50*/  BSSY.RECONVERGENT B0, `(.L_x_131) ;  /* 0x000000c000007945 */ /* 0x000fe20003800200 */
[----:B------:R-:W-:-:S03]  /*3d60*/  ISETP.GE.U32.AND P4, PT, R10, UR4, PT ;  /* 0x000000040a007c0c */ /* 0x000fc6000bf86070 */
[----:B------:R-:W-:Y:S10]  /*3d70*/  @P5 BRA `(.L_x_132) ;  /* 0x0000000000245947 */ /* 0x000ff40003800000 */
[----:B0-----:R-:W2:Y:S02]  /*3d80*/  LDG.E.U8 R9, desc[UR12][R6.64+0x3a] ;  /* 0x00003a0c06097981 */ /* 0x001ea4000c1e1100 */
[----:B--2---:R-:W-:-:S04]  /*3d90*/  ISETP.GT.AND P5, PT, R9, R5, PT ;  /* 0x000000050900720c */ /* 0x004fc80003fa4270 */
[----:B------:R-:W-:-:S13]  /*3da0*/  ISETP.LT.OR P5, PT, R9, R4, P5 ;  /* 0x000000040900720c */ /* 0x000fda0002fa1670 */
[----:B------:R-:W-:Y:S05]  /*3db0*/  @P5 BRA `(.L_x_132) ;  /* 0x0000000000145947 */ /* 0x000fea0003800000 */
[----:B------:R-:W-:-:S05]  /*3dc0*/  IADD3 R8, PT, PT, R9, -R4, RZ ;  /* 0x8000000409087210 */ /* 0x000fca0007ffe0ff */
[----:B------:R-:W-:-:S05]  /*3dd0*/  IMAD R8, R8, 0x4, R1 ;  /* 0x0000000408087824 */ /* 0x000fca00078e0201 */
[----:B------:R-:W2:Y:S02]  /*3de0*/  LDL R9, [R8] ;  /* 0x0000000008097983 */ /* 0x000ea40000100800 */
[----:B--2---:R-:W-:-:S05]  /*3df0*/  VIADD R9, R9, 0x1 ;  /* 0x0000000109097836 */ /* 0x004fca0000000000 */
[----:B------:R1:W-:Y:S02]  /*3e00*/  STL [R8], R9 ;  /* 0x0000000908007387 */ /* 0x0003e40000100800 */
.L_x_132:
[----:B------:R-:W-:Y:S05]  /*3e10*/  BSYNC.RECONVERGENT B0 ;  /* 0x0000000000007941 */ /* 0x000fea0003800200 */
.L_x_131:
[----:B------:R-:W-:Y:S04]  /*3e20*/  BSSY.RECONVERGENT B0, `(.L_x_133) ;  /* 0x000000b000007945 */ /* 0x000fe80003800200 */
[----:B------:R-:W-:Y:S05]  /*3e30*/  @P6 BRA `(.L_x_134) ;  /* 0x0000000000246947 */ /* 0x000fea0003800000 */
        /* <DEDUP_REMOVED lines=9> */
.L_x_134:
[----:B------:R-:W-:Y:S05]  /*3ed0*/  BSYNC.RECONVERGENT B0 ;  /* 0x0000000000007941 */ /* 0x000fea0003800200 */
.L_x_133:
[----:B------:R-:W-:Y:S04]  /*3ee0*/  BSSY.RECONVERGENT B0, `(.L_x_135) ;  /* 0x000000b000007945 */ /* 0x000fe80003800200 */
[----:B------:R-:W-:Y:S05]  /*3ef0*/  @P0 BRA `(.L_x_136) ;  /* 0x0000000000240947 */ /* 0x000fea0003800000 */
        /* <DEDUP_REMOVED lines=9> */
.L_x_136:
[----:B------:R-:W-:Y:S05]  /*3f90*/  BSYNC.RECONVERGENT B0 ;  /* 0x0000000000007941 */ /* 0x000fea0003800200 */
.L_x_135:
[----:B------:R-:W-:Y:S04]  /*3fa0*/  BSSY.RECONVERGENT B0, `(.L_x_137) ;  /* 0x000000b000007945 */ /* 0x000fe80003800200 */
[----:B------:R-:W-:Y:S05]  /*3fb0*/  @P2 BRA `(.L_x_138) ;  /* 0x0000000000242947 */ /* 0x000fea0003800000 */
        /* <DEDUP_REMOVED lines=9> */
.L_x_138:
[----:B------:R-:W-:Y:S05]  /*4050*/  BSYNC.RECONVERGENT B0 ;  /* 0x0000000000007941 */ /* 0x000fea0003800200 */
.L_x_137:
[----:B------:R-:W-:Y:S04]  /*4060*/  BSSY.RECONVERGENT B0, `(.L_x_139) ;  /* 0x000000b000007945 */ /* 0x000fe80003800200 */
[----:B------:R-:W-:Y:S05]  /*4070*/  @P3 BRA `(.L_x_140) ;  /* 0x0000000000243947 */ /* 0x000fea0003800000 */
[----:B01234-:R-:W2:Y:S02]  /*4080*/  LDG.E.U8 R9, desc[UR12][R6.64+0x3e] ;  /* 0x00003e0c06097981 */ /* 0x01fea4000c1e1100 */
[----:B--2---:R-:W-:-:S04]  /*4090*/  ISETP.GT.AND P0, PT, R9, R5, PT ;  /* 0x000000050900720c */ /* 0x004fc80003f04270 */
[----:B------:R-:W-:-:S13]  /*40a0*/  ISETP.LT.OR P0, PT, R9, R4, P0 ;  /* 0x000000040900720c */ /* 0x000fda0000701670 */
[----:B------:R-:W-:Y:S05]  /*40b0*/  @P0 BRA `(.L_x_140) ;  /* 0x0000000000140947 */ /* 0x000fea0003800000 */
[----:B------:R-:W-:-:S04]  /*40c0*/  IMAD.IADD R8, R9, 0x1, -R4 ;  /* 0x0000000109087824 */ /* 0x000fc800078e0a04 */
[----:B------:R-:W-:-:S05]  /*40d0*/  IMAD R8, R8, 0x4, R1 ;  /* 0x0000000408087824 */ /* 0x000fca00078e0201 */
[----:B------:R-:W2:Y:S02]  /*40e0*/  LDL R9, [R8] ;  /* 0x0000000008097983 */ /* 0x000ea40000100800 */
[----:B--2---:R-:W-:-:S05]  /*40f0*/  IADD3 R9, PT, PT, R9, 0x1, RZ ;  /* 0x0000000109097810 */ /* 0x004fca0007ffe0ff */
[----:B------:R0:W-:Y:S02]  /*4100*/  STL [R8], R9 ;  /* 0x0000000908007387 */ /* 0x0001e40000100800 */
.L_x_140:
[----:B------:R-:W-:Y:S05]  /*4110*/  BSYNC.RECONVERGENT B0 ;  /* 0x0000000000007941 */ /* 0x000fea0003800200 */
.L_x_139:
[----:B------:R-:W-:Y:S04]  /*4120*/  BSSY.RECONVERGENT B0, `(.L_x_141) ;  /* 0x000000b000007945 */ /* 0x000fe80003800200 */
[----:B------:R-:W-:Y:S05]  /*4130*/  @P4 BRA `(.L_x_142) ;  /* 0x0000000000244947 */ /* 0x000fea0003800000 */
[----:B------:R-:W5:Y:S02]  /*4140*/  LDG.E.U8 R7, desc[UR12][R6.64+0x3f] ;  /* 0x00003f0c06077981 */ /* 0x000f64000c1e1100 */
[----:B-----5:R-:W-:-:S04]  /*4150*/  ISETP.GT.AND P0, PT, R7, R5, PT ;  /* 0x000000050700720c */ /* 0x020fc80003f04270 */
[----:B------:R-:W-:-:S13]  /*4160*/  ISETP.LT.OR P0, PT, R7, R4, P0 ;  /* 0x000000040700720c */ /* 0x000fda0000701670 */
[----:B------:R-:W-:Y:S05]  /*4170*/  @P0 BRA `(.L_x_142) ;  /* 0x0000000000140947 */ /* 0x000fea0003800000 */
[----:B------:R-:W-:-:S04]  /*4180*/  IMAD.IADD R4, R7, 0x1, -R4 ;  /* 0x0000000107047824 */ /* 0x000fc800078e0a04 */
[----:B------:R-:W-:-:S05]  /*4190*/  IMAD R4, R4, 0x4, R1 ;  /* 0x0000000404047824 */ /* 0x000fca00078e0201 */
[----:B------:R-:W5:Y:S02]  /*41a0*/  LDL R5, [R4] ;  /* 0x0000000004057983 */ /* 0x000f640000100800 */
[----:B-----5:R-:W-:-:S05]  /*41b0*/  VIADD R5, R5, 0x1 ;  /* 0x0000000105057836 */ /* 0x020fca0000000000 */
[----:B------:R0:W-:Y:S02]  /*41c0*/  STL [R4], R5 ;  /* 0x0000000504007387 */ /* 0x0001e40000100800 */
.L_x_142:
[----:B------:R-:W-:Y:S05]  /*41d0*/  BSYNC.RECONVERGENT B0 ;  /* 0x0000000000007941 */ /* 0x000fea0003800200 */
.L_x_141:
[----:B------:R-:W-:Y:S05]  /*41e0*/  @!P1 BRA `(.L_x_143) ;  /* 0x0000000c006c9947 */ /* 0x000fea0003800000 */
[C---:B------:R-:W-:Y:S01]  /*41f0*/  ISETP.GE.U32.AND P0, PT, R2.reuse, 0xf, PT ;  /* 0x0000000f0200780c */ /* 0x040fe20003f06070 */
[----:B------:R-:W-:Y:S02]  /*4200*/  VIADD R22, R2, 0x1 ;  /* 0x0000000102167836 */ /* 0x000fe40000000000 */
[----:B------:R-:W-:-:S03]  /*4210*/  IMAD.MOV.U32 R21, RZ, RZ, RZ ;  /* 0x000000ffff157224 */ /* 0x000fc600078e00ff */
[----:B------:R-:W-:-:S07]  /*4220*/  LOP3.LUT R26, R22, 0xf, RZ, 0xc0, !PT ;  /* 0x0000000f161a7812 */ /* 0x000fce00078ec0ff */
[----:B------:R-:W-:Y:S05]  /*4230*/  @!P0 BRA `(.L_x_144) ;  /* 0x0000000400848947 */ /* 0x000fea0003800000 */
[----:B------:R-:W5:Y:S01]  /*4240*/  S2UR UR5, SR_CgaCtaId ;  /* 0x00000000000579c3 */ /* 0x000f620000008800 */
[----:B------:R-:W-:Y:S01]  /*4250*/  LOP3.LUT R21, R22, 0xfffffff0, RZ, 0xc0, !PT ;  /* 0xfffffff016157812 */ /* 0x000fe200078ec0ff */
[----:B------:R-:W-:Y:S01]  /*4260*/  IMAD.MOV.U32 R24, RZ, RZ, RZ ;  /* 0x000000ffff187224 */ /* 0x000fe200078e00ff */
[----:B------:R-:W-:Y:S02]  /*4270*/  UMOV UR4, 0x400 ;  /* 0x0000040000047882 */ /* 0x000fe40000000000 */
[----:B-----5:R-:W-:-:S12]  /*4280*/  ULEA UR4, UR5, UR4, 0x18 ;  /* 0x0000000405047291 */ /* 0x020fd8000f8ec0ff */
.L_x_177:
[----:B------:R-:W-:-:S05]  /*4290*/  IMAD R23, R24, 0x4, R1 ;  /* 0x0000000418177824 */ /* 0x000fca00078e0201 */
[----:B012---:R-:W2:Y:S04]  /*42a0*/  LDL.128 R4, [R23] ;  /* 0x0000000017047983 */ /* 0x007ea80000100c00 */
[----:B-1234-:R0:W5:Y:S04]  /*42b0*/  LDL.128 R8, [R23+0x10] ;  /* 0x0000100017087983 */ /* 0x01e1680000100c00 */
[----:B------:R0:W5:Y:S04]  /*42c0*/  LDL.128 R12, [R23+0x20] ;  /* 0x00002000170c7983 */ /* 0x0001680000100c00 */
[----:B------:R0:W5:Y:S01]  /*42d0*/  LDL.128 R16, [R23+0x30] ;  /* 0x0000300017107983 */ /* 0x0001620000100c00 */
[----:B------:R-:W-:Y:S01]  /*42e0*/  IMAD.IADD R25, R20, 0x1, R24 ;  /* 0x0000000114197824 */ /* 0x000fe200078e0218 */
[----:B------:R-:W-:Y:S04]  /*42f0*/  BSSY.RECONVERGENT B0, `(.L_x_145) ;  /* 0x0000006000007945 */ /* 0x000fe80003800200 */
[----:B------:R-:W-:-:S02]  /*4300*/  LEA R25, R25, UR4, 0x2 ;  /* 0x0000000419197c11 */ /* 0x000fc4000f8e10ff */
[----:B------:R-:W-:Y:S02]  /*4310*/  ISETP.NE.AND P0, PT, R4, RZ, PT ;  /* 0x000000ff0400720c */ /* 0x000fe40003f05270 */
[----:B------:R-:W-:-:S11]  /*4320*/  ISETP.NE.AND P1, PT, R5, RZ, PT ;  /* 0x000000ff0500720c */ /* 0x000fd60003f25270 */
[----:B0-----:R-:W-:Y:S05]  /*4330*/  @!P0 BRA `(.L_x_146) ;  /* 0x0000000000048947 */ /* 0x001fea0003800000 */
[----:B------:R0:W-:Y:S02]  /*4340*/  ATOMS.ADD RZ, [R25], R4 ;  /* 0x0000000419ff738c */ /* 0x0001e40000000000 */
.L_x_146:
[----:B------:R-:W-:Y:S05]  /*4350*/  BSYNC.RECONVERGENT B0 ;  /* 0x0000000000007941 */ /* 0x000fea0003800200 */
.L_x_145:
[----:B------:R-:W-:Y:S01]  /*4360*/  BSSY.RECONVERGENT B0, `(.L_x_147) ;  /* 0x0000004000007945 */ /* 0x000fe20003800200 */
[----:B------:R-:W-:-:S03]  /*4370*/  VIADD R24, R24, 0x10 ;  /* 0x0000001018187836 */ /* 0x000fc60000000000 */
[----:B------:R-:W-:Y:S05]  /*4380*/  @!P1 BRA `(.L_x_148) ;  /* 0x0000000000049947 */ /* 0x000fea0003800000 */
[----:B------:R1:W-:Y:S02]  /*4390*/  ATOMS.ADD RZ, [R25+0x4], R5 ;  /* 0x0000040519ff738c */ /* 0x0003e40000000000 */
.L_x_148:
[----:B------:R-:W-:Y:S05]  /*43a0*/  BSYNC.RECONVERGENT B0 ;  /* 0x0000000000007941 */ /* 0x000fea0003800200 */
.L_x_147:
[----:B------:R-:W-:Y:S01]  /*43b0*/  ISETP.NE.AND P6, PT, R6, RZ, PT ;  /* 0x000000ff0600720c */ /* 0x000fe20003fc5270 */
[----:B------:R-:W-:Y:S01]  /*43c0*/  BSSY.RECONVERGENT B0, `(.L_x_149) ;  /* 0x000000b000007945 */ /* 0x000fe20003800200 */
[----:B------:R-:W-:Y:S02]  /*43d0*/  ISETP.NE.AND P1, PT, R24, R21, PT ;  /* 0x000000151800720c */ /* 0x000fe40003f25270 */
[----:B------:R-:W-:Y:S02]  /*43e0*/  ISETP.NE.AND P0, PT, R7, RZ, PT ;  /* 0x000000ff0700720c */ /* 0x000fe40003f05270 */
[----:B0-----:R-:W-:Y:S02]  /*43f0*/  P2R R4, PR, RZ, 0x2 ;  /* 0x00000002ff047803 */ /* 0x001fe40000000000 */
[----:B-----5:R-:W-:Y:S02]  /*4400*/  ISETP.NE.AND P1, PT, R8, RZ, PT ;  /* 0x000000ff0800720c */ /* 0x020fe40003f25270 */
[----:B------:R-:W-:-:S02]  /*4410*/  ISETP.NE.AND P2, PT, R9, RZ, PT ;  /* 0x000000ff0900720c */ /* 0x000fc40003f45270 */
[----:B------:R-:W-:Y:S02]  /*4420*/  ISETP.NE.AND P3, PT, R10, RZ, PT ;  /* 0x000000ff0a00720c */ /* 0x000fe40003f65270 */
[----:B------:R-:W-:Y:S02]  /*4430*/  ISETP.NE.AND P4, PT, R11, RZ, PT ;  /* 0x000000ff0b00720c */ /* 0x000fe40003f85270 */
[----:B------:R-:W-:Y:S01]  /*4440*/  ISETP.NE.AND P5, PT, R12, RZ, PT ;  /* 0x000000ff0c00720c */ /* 0x000fe20003fa5270 */
[----:B------:R-:W-:-:S12]  /*4450*/  @!P6 BRA `(.L_x_150) ;  /* 0x000000000004e947 */ /* 0x000fd80003800000 */
[----:B------:R0:W-:Y:S02]  /*4460*/  ATOMS.ADD RZ, [R25+0x8], R6 ;  /* 0x0000080619ff738c */ /* 0x0001e40000000000 */
.L_x_150:
[----:B------:R-:W-:Y:S05]  /*4470*/  BSYNC.RECONVERGENT B0 ;  /* 0x0000000000007941 */ /* 0x000fea0003800200 */
.L_x_149:
[----:B------:R-:W-:Y:S04]  /*4480*/  BSSY.RECONVERGENT B0, `(.L_x_151) ;  /* 0x0000003000007945 */ /* 0x000fe80003800200 */
[----:B------:R-:W-:Y:S05]  /*4490*/  @!P0 BRA `(.L_x_152) ;  /* 0x0000000000048947 */ /* 0x000fea0003800000 */
[----:B------:R2:W-:Y:S02]  /*44a0*/  ATOMS.ADD RZ, [R25+0xc], R7 ;  /* 0x00000c0719ff738c */ /* 0x0005e40000000000 */
.L_x_152:
[----:B------:R-:W-:Y:S05]  /*44b0*/  BSYNC.RECONVERGENT B0 ;  /* 0x0000000000007941 */ /* 0x000fea0003800200 */
.L_x_151:
[----:B------:R-:W-:Y:S04]  /*44c0*/  BSSY.RECONVERGENT B0, `(.L_x_153) ;  /* 0x0000003000007945 */ /* 0x000fe80003800200 */
[----:B------:R-:W-:Y:S05]  /*44d0*/  @!P1 BRA `(.L_x_154) ;  /* 0x0000000000049947 */ /* 0x000fea0003800000 */
[----:B------:R3:W-:Y:S02]  /*44e0*/  ATOMS.ADD RZ, [R25+0x10], R8 ;  /* 0x0000100819ff738c */ /* 0x0007e40000000000 */
.L_x_154:
[----:B------:R-:W-:Y:S05]  /*44f0*/  BSYNC.RECONVERGENT B0 ;  /* 0x0000000000007941 */ /* 0x000fea0003800200 */
.L_x_153:
[----:B------:R-:W-:Y:S04]  /*4500*/  BSSY.RECONVERGENT B0, `(.L_x_155) ;  /* 0x0000003000007945 */ /* 0x000fe80003800200 */
[----:B------:R-:W-:Y:S05]  /*4510*/  @!P2 BRA `(.L_x_156) ;  /* 0x000000000004a947 */ /* 0x000fea0003800000 */
[----:B------:R4:W-:Y:S02]  /*4520*/  ATOMS.ADD RZ, [R25+0x14], R9 ;  /* 0x0000140919ff738c */ /* 0x0009e40000000000 */
.L_x_156:
[----:B------:R-:W-:Y:S05]  /*4530*/  BSYNC.RECONVERGENT B0 ;  /* 0x0000000000007941 */ /* 0x000fea0003800200 */
.L_x_155:
[----:B------:R-:W-:Y:S04]  /*4540*/  BSSY.RECONVERGENT B0, `(.L_x_157) ;  /* 0x0000003000007945 */ /* 0x000fe80003800200 */
[----:B------:R-:W-:Y:S05]  /*4550*/  @!P3 BRA `(.L_x_158) ;  /* 0x000000000004b947 */ /* 0x000fea0003800000 */
[----:B------:R0:W-:Y:S02]  /*4560*/  ATOMS.ADD RZ, [R25+0x18], R10 ;  /* 0x0000180a19ff738c */ /* 0x0001e40000000000 */
.L_x_158:
[----:B------:R-:W-:Y:S05]  /*4570*/  BSYNC.RECONVERGENT B0 ;  /* 0x0000000000007941 */ /* 0x000fea0003800200 */
.L_x_157:
[----:B------:R-:W-:Y:S04]  /*4580*/  BSSY.RECONVERGENT B0, `(.L_x_159) ;  /* 0x0000003000007945 */ /* 0x000fe80003800200 */
[----:B------:R-:W-:Y:S05]  /*4590*/  @!P4 BRA `(.L_x_160) ;  /* 0x000000000004c947 */ /* 0x000fea0003800000 */
[----:B------:R0:W-:Y:S02]  /*45a0*/  ATOMS.ADD RZ, [R25+0x1c], R11 ;  /* 0x00001c0b19ff738c */ /* 0x0001e40000000000 */
.L_x_160:
[----:B------:R-:W-:Y:S05]  /*45b0*/  BSYNC.RECONVERGENT B0 ;  /* 0x0000000000007941 */ /* 0x000fea0003800200 */
.L_x_159:
[----:B------:R-:W-:Y:S04]  /*45c0*/  BSSY.RECONVERGENT B0, `(.L_x_161) ;  /* 0x0000003000007945 */ /* 0x000fe80003800200 */
[----:B------:R-:W-:Y:S05]  /*45d0*/  @!P5 BRA `(.L_x_162) ;  /* 0x000000000004d947 */ /* 0x000fea0003800000 */
[----:B------:R0:W-:Y:S02]  /*45e0*/  ATOMS.ADD RZ, [R25+0x20], R12 ;  /* 0x0000200c19ff738c */ /* 0x0001e40000000000 */
.L_x_162:
[----:B------:R-:W-:Y:S05]  /*45f0*/  BSYNC.RECONVERGENT B0 ;  /* 0x0000000000007941 */ /* 0x000fea0003800200 */
.L_x_161:
[----:B------:R-:W-:Y:S01]  /*4600*/  ISETP.NE.AND P6, PT, R13, RZ, PT ;  /* 0x000000ff0d00720c */ /* 0x000fe20003fc5270 */
[----:B------:R-:W-:Y:S01]  /*4610*/  BSSY.RECONVERGENT B0, `(.L_x_163) ;  /* 0x0000009000007945 */ /* 0x000fe20003800200 */
[----:B------:R-:W-:Y:S02]  /*4620*/  ISETP.NE.AND P0, PT, R14, RZ, PT ;  /* 0x000000ff0e00720c */ /* 0x000fe40003f05270 */
[----:B------:R-:W-:Y:S02]  /*4630*/  ISETP.NE.AND P1, PT, R15, RZ, PT ;  /* 0x000000ff0f00720c */ /* 0x000fe40003f25270 */
[----:B------:R-:W-:Y:S02]  /*4640*/  ISETP.NE.AND P2, PT, R16, RZ, PT ;  /* 0x000000ff1000720c */ /* 0x000fe40003f45270 */
[----:B------:R-:W-:Y:S02]  /*4650*/  ISETP.NE.AND P3, PT, R17, RZ, PT ;  /* 0x000000ff1100720c */ /* 0x000fe40003f65270 */
[----:B------:R-:W-:-:S02]  /*4660*/  ISETP.NE.AND P4, PT, R18, RZ, PT ;  /* 0x000000ff1200720c */ /* 0x000fc40003f85270 */
[----:B------:R-:W-:Y:S01]  /*4670*/  ISETP.NE.AND P5, PT, R19, RZ, PT ;  /* 0x000000ff1300720c */ /* 0x000fe20003fa5270 */
[----:B------:R-:W-:-:S12]  /*4680*/  @!P6 BRA `(.L_x_164) ;  /* 0x000000000004e947 */ /* 0x000fd80003800000 */
[----:B------:R0:W-:Y:S02]  /*4690*/  ATOMS.ADD RZ, [R25+0x24], R13 ;  /* 0x0000240d19ff738c */ /* 0x0001e40000000000 */
.L_x_164:
[----:B------:R-:W-:Y:S05]  /*46a0*/  BSYNC.RECONVERGENT B0 ;  /* 0x0000000000007941 */ /* 0x000fea0003800200 */
.L_x_163:
[----:B------:R-:W-:Y:S04]  /*46b0*/  BSSY.RECONVERGENT B0, `(.L_x_165) ;  /* 0x0000003000007945 */ /* 0x000fe80003800200 */
[----:B------:R-:W-:Y:S05]  /*46c0*/  @!P0 BRA `(.L_x_166) ;  /* 0x0000000000048947 */ /* 0x000fea0003800000 */
[----:B------:R0:W-:Y:S02]  /*46d0*/  ATOMS.ADD RZ, [R25+0x28], R14 ;  /* 0x0000280e19ff738c */ /* 0x0001e40000000000 */
.L_x_166:
[----:B------:R-:W-:Y:S05]  /*46e0*/  BSYNC.RECONVERGENT B0 ;  /* 0x0000000000007941 */ /* 0x000fea0003800200 */
.L_x_165:
[----:B------:R-:W-:Y:S04]  /*46f0*/  BSSY.RECONVERGENT B0, `(.L_x_167) ;  /* 0x0000003000007945 */ /* 0x000fe80003800200 */
[----:B------:R-:W-:Y:S05]  /*4700*/  @!P1 BRA `(.L_x_168) ;  /* 0x0000000000049947 */ /* 0x000fea0003800000 */
[----:B------:R0:W-:Y:S02]  /*4710*/  ATOMS.ADD RZ, [R25+0x2c], R15 ;  /* 0x00002c0f19ff738c */ /* 0x0001e40000000000 */
.L_x_168:
[----:B------:R-:W-:Y:S05]  /*4720*/  BSYNC.RECONVERGENT B0 ;  /* 0x0000000000007941 */ /* 0x000fea0003800200 */
.L_x_167:
[----:B------:R-:W-:Y:S04]  /*4730*/  BSSY.RECONVERGENT B0, `(.L_x_169) ;  /* 0x0000003000007945 */ /* 0x000fe80003800200 */
[----:B------:R-:W-:Y:S05]  /*4740*/  @!P2 BRA `(.L_x_170) ;  /* 0x000000000004a947 */ /* 0x000fea0003800000 */
[----:B------:R0:W-:Y:S02]  /*4750*/  ATOMS.ADD RZ, [R25+0x30], R16 ;  /* 0x0000301019ff738c */ /* 0x0001e40000000000 */
.L_x_170:
[----:B------:R-:W-:Y:S05]  /*4760*/  BSYNC.RECONVERGENT B0 ;  /* 0x0000000000007941 */ /* 0x000fea0003800200 */
.L_x_169:
[----:B------:R-:W-:Y:S04]  /*4770*/  BSSY.RECONVERGENT B0, `(.L_x_171) ;  /* 0x0000003000007945 */ /* 0x000fe80003800200 */
[----:B------:R-:W-:Y:S05]  /*4780*/  @!P3 BRA `(.L_x_172) ;  /* 0x000000000004b947 */ /* 0x000fea0003800000 */
[----:B------:R0:W-:Y:S02]  /*4790*/  ATOMS.ADD RZ, [R25+0x34], R17 ;  /* 0x0000341119ff738c */ /* 0x0001e40000000000 */
.L_x_172:
[----:B------:R-:W-:Y:S05]  /*47a0*/  BSYNC.RECONVERGENT B0 ;  /* 0x0000000000007941 */ /* 0x000fea0003800200 */
.L_x_171:
[----:B------:R-:W-:Y:S04]  /*47b0*/  BSSY.RECONVERGENT B0, `(.L_x_173) ;  /* 0x0000003000007945 */ /* 0x000fe80003800200 */
[----:B------:R-:W-:Y:S05]  /*47c0*/  @!P4 BRA `(.L_x_174) ;  /* 0x000000000004c947 */ /* 0x000fea0003800000 */
[----:B------:R0:W-:Y:S02]  /*47d0*/  ATOMS.ADD RZ, [R25+0x38], R18 ;  /* 0x0000381219ff738c */ /* 0x0001e40000000000 */
.L_x_174:
[----:B------:R-:W-:Y:S05]  /*47e0*/  BSYNC.RECONVERGENT B0 ;  /* 0x0000000000007941 */ /* 0x000fea0003800200 */
.L_x_173:
[----:B------:R-:W-:Y:S04]  /*47f0*/  BSSY.RECONVERGENT B0, `(.L_x_175) ;  /* 0x0000003000007945 */ /* 0x000fe80003800200 */
[----:B------:R-:W-:Y:S05]  /*4800*/  @!P5 BRA `(.L_x_176) ;  /* 0x000000000004d947 */ /* 0x000fea0003800000 */
[----:B------:R0:W-:Y:S02]  /*4810*/  ATOMS.ADD RZ, [R25+0x3c], R19 ;  /* 0x00003c1319ff738c */ /* 0x0001e40000000000 */
.L_x_176:
[----:B------:R-:W-:Y:S05]  /*4820*/  BSYNC.RECONVERGENT B0 ;  /* 0x0000000000007941 */ /* 0x000fea0003800200 */
.L_x_175:
[----:B------:R-:W-:-:S13]  /*4830*/  ISETP.NE.AND P0, PT, R4, RZ, PT ;  /* 0x000000ff0400720c */ /* 0x000fda0003f05270 */
[----:B------:R-:W-:Y:S05]  /*4840*/  @P0 BRA `(.L_x_177) ;  /* 0xfffffff800900947 */ /* 0x000fea000383ffff */
.L_x_144:
[----:B------:R-:W-:-:S13]  /*4850*/  ISETP.NE.AND P0, PT, R26, RZ, PT ;  /* 0x000000ff1a00720c */ /* 0x000fda0003f05270 */
[----:B------:R-:W-:Y:S05]  /*4860*/  @!P0 BRA `(.L_x_143) ;  /* 0x0000000400cc8947 */ /* 0x000fea0003800000 */
[----:B------:R-:W-:Y:S02]  /*4870*/  ISETP.GE.U32.AND P0, PT, R26, 0x8, PT ;  /* 0x000000081a00780c */ /* 0x000fe40003f06070 */
[----:B--2---:R-:W-:-:S11]  /*4880*/  LOP3.LUT R7, R22, 0x7, RZ, 0xc0, !PT ;  /* 0x0000000716077812 */ /* 0x004fd600078ec0ff */
[----:B------:R-:W-:Y:S05]  /*4890*/  @!P0 BRA `(.L_x_178) ;  /* 0x0000000000e48947 */ /* 0x000fea0003800000 */
[----:B0-----:R-:W-:-:S05]  /*48a0*/  IMAD R4, R21, 0x4, R1 ;  /* 0x0000000415047824 */ /* 0x001fca00078e0201 */
[----:B------:R-:W2:Y:S04]  /*48b0*/  LDL R6, [R4] ;  /* 0x0000000004067983 */ /* 0x000ea80000100800 */
[----:B-1-34-:R-:W3:Y:S04]  /*48c0*/  LDL R8, [R4+0x4] ;  /* 0x0000040004087983 */ /* 0x01aee80000100800 */
[----:B------:R-:W4:Y:S04]  /*48d0*/  LDL R10, [R4+0x8] ;  /* 0x00000800040a7983 */ /* 0x000f280000100800 */
[----:B------:R-:W5:Y:S04]  /*48e0*/  LDL R12, [R4+0xc] ;  /* 0x00000c00040c7983 */ /* 0x000f680000100800 */
[----:B------:R-:W5:Y:S04]  /*48f0*/  LDL R14, [R4+0x10] ;  /* 0x00001000040e7983 */ /* 0x000f680000100800 */
[----:B------:R-:W5:Y:S04]  /*4900*/  LDL R16, [R4+0x14] ;  /* 0x0000140004107983 */ /* 0x000f680000100800 */
[----:B------:R-:W5:Y:S04]  /*4910*/  LDL R18, [R4+0x18] ;  /* 0x0000180004127983 */ /* 0x000f680000100800 */
[----:B------:R0:W5:Y:S01]  /*4920*/  LDL R24, [R4+0x1c] ;  /* 0x00001c0004187983 */ /* 0x0001620000100800 */
[----:B------:R-:W1:Y:S01]  /*4930*/  S2UR UR5, SR_CgaCtaId ;  /* 0x00000000000579c3 */ /* 0x000e620000008800 */
[----:B------:R-:W-:Y:S01]  /*4940*/  UMOV UR4, 0x400 ;  /* 0x0000040000047882 */ /* 0x000fe20000000000 */
[----:B------:R-:W-:Y:S01]  /*4950*/  IMAD.IADD R5, R20, 0x1, R21 ;  /* 0x0000000114057824 */ /* 0x000fe200078e0215 */
[----:B------:R-:W-:Y:S01]  /*4960*/  BSSY.RECONVERGENT B0, `(.L_x_179) ;  /* 0x000000e000007945 */ /* 0x000fe20003800200 */
[----:B-1----:R-:W-:-:S06]  /*4970*/  ULEA UR4, UR5, UR4, 0x18 ;  /* 0x0000000405047291 */ /* 0x002fcc000f8ec0ff */
[----:B------:R-:W-:Y:S02]  /*4980*/  LEA R5, R5, UR4, 0x2 ;  /* 0x0000000405057c11 */ /* 0x000fe4000f8e10ff */
[----:B--2---:R-:W-:Y:S02]  /*4990*/  ISETP.NE.AND P6, PT, R6, RZ, PT ;  /* 0x000000ff0600720c */ /* 0x004fe40003fc5270 */
[----:B---3--:R-:W-:-:S04]  /*49a0*/  ISETP.NE.AND P2, PT, R8, RZ, PT ;  /* 0x000000ff0800720c */ /* 0x008fc80003f45270 */
[----:B0-----:R-:W-:Y:S02]  /*49b0*/  P2R R4, PR, RZ, 0x4 ;  /* 0x00000004ff047803 */ /* 0x001fe40000000000 */
[----:B----4-:R-:W-:Y:S02]  /*49c0*/  ISETP.NE.AND P0, PT, R10, RZ, PT ;  /* 0x000000ff0a00720c */ /* 0x010fe40003f05270 */
[----:B-----5:R-:W-:Y:S02]  /*49d0*/  ISETP.NE.AND P1, PT, R12, RZ, PT ;  /* 0x000000ff0c00720c */ /* 0x020fe40003f25270 */
[----:B------:R-:W-:Y:S02]  /*49e0*/  ISETP.NE.AND P2, PT, R14, RZ, PT ;  /* 0x000000ff0e00720c */ /* 0x000fe40003f45270 */
[----:B------:R-:W-:Y:S02]  /*49f0*/  ISETP.NE.AND P3, PT, R16, RZ, PT ;  /* 0x000000ff1000720c */ /* 0x000fe40003f65270 */
[----:B------:R-:W-:-:S02]  /*4a00*/  ISETP.NE.AND P4, PT, R18, RZ, PT ;  /* 0x000000ff1200720c */ /* 0x000fc40003f85270 */
[----:B------:R-:W-:Y:S01]  /*4a10*/  ISETP.NE.AND P5, PT, R24, RZ, PT ;  /* 0x000000ff1800720c */ /* 0x000fe20003fa5270 */
[----:B------:R-:W-:-:S12]  /*4a20*/  @!P6 BRA `(.L_x_180) ;  /* 0x000000000004e947 */ /* 0x000fd80003800000 */
[----:B------:R0:W-:Y:S02]  /*4a30*/  ATOMS.ADD RZ, [R5], R6 ;  /* 0x0000000605ff738c */ /* 0x0001e40000000000 */
.L_x_180:
[----:B------:R-:W-:Y:S05]  /*4a40*/  BSYNC.RECONVERGENT B0 ;  /* 0x0000000000007941 */ /* 0x000fea0003800200 */
.L_x_179:
[----:B------:R-:W-:Y:S01]  /*4a50*/  ISETP.NE.AND P6, PT, R4, RZ, PT ;  /* 0x000000ff0400720c */ /* 0x000fe20003fc5270 */
[----:B------:R-:W-:-:S12]  /*4a60*/  BSSY.RECONVERGENT B0, `(.L_x_181) ;  /* 0x0000003000007945 */ /* 0x000fd80003800200 */
[----:B------:R-:W-:Y:S05]  /*4a70*/  @!P6 BRA `(.L_x_182) ;  /* 0x000000000004e947 */ /* 0x000fea0003800000 */
[----:B------:R1:W-:Y:S02]  /*4a80*/  ATOMS.ADD RZ, [R5+0x4], R8 ;  /* 0x0000040805ff738c */ /* 0x0003e40000000000 */
.L_x_182:
[----:B------:R-:W-:Y:S05]  /*4a90*/  BSYNC.RECONVERGENT B0 ;  /* 0x0000000000007941 */ /* 0x000fea0003800200 */
.L_x_181:
[----:B------:R-:W-:Y:S04]  /*4aa0*/  BSSY.RECONVERGENT B0, `(.L_x_183) ;  /* 0x0000003000007945 */ /* 0x000fe80003800200 */
[----:B------:R-:W-:Y:S05]  /*4ab0*/  @!P0 BRA `(.L_x_184) ;  /* 0x0000000000048947 */ /* 0x000fea0003800000 */
[----:B------:R2:W-:Y:S02]  /*4ac0*/  ATOMS.ADD RZ, [R5+0x8], R10 ;  /* 0x0000080a05ff738c */ /* 0x0005e40000000000 */
.L_x_184:
[----:B------:R-:W-:Y:S05]  /*4ad0*/  BSYNC.RECONVERGENT B0 ;  /* 0x0000000000007941 */ /* 0x000fea0003800200 */
.L_x_183:
[----:B------:R-:W-:Y:S04]  /*4ae0*/  BSSY.RECONVERGENT B0, `(.L_x_185) ;  /* 0x0000003000007945 */ /* 0x000fe80003800200 */
[----:B------:R-:W-:Y:S05]  /*4af0*/  @!P1 BRA `(.L_x_186) ;  /* 0x0000000000049947 */ /* 0x000fea0003800000 */
[----:B------:R3:W-:Y:S02]  /*4b00*/  ATOMS.ADD RZ, [R5+0xc], R12 ;  /* 0x00000c0c05ff738c */ /* 0x0007e40000000000 */
.L_x_186:
[----:B------:R-:W-:Y:S05]  /*4b10*/  BSYNC.RECONVERGENT B0 ;  /* 0x0000000000007941 */ /* 0x000fea0003800200 */
.L_x_185:
[----:B------:R-:W-:Y:S04]  /*4b20*/  BSSY.RECONVERGENT B0, `(.L_x_187) ;  /* 0x0000003000007945 */ /* 0x000fe80003800200 */
[----:B------:R-:W-:Y:S05]  /*4b30*/  @!P2 BRA `(.L_x_188) ;  /* 0x000000000004a947 */ /* 0x000fea0003800000 */
[----:B------:R4:W-:Y:S02]  /*4b40*/  ATOMS.ADD RZ, [R5+0x10], R14 ;  /* 0x0000100e05ff738c */ /* 0x0009e40000000000 */
.L_x_188:
[----:B------:R-:W-:Y:S05]  /*4b50*/  BSYNC.RECONVERGENT B0 ;  /* 0x0000000000007941 */ /* 0x000fea0003800200 */
.L_x_187:
[----:B------:R-:W-:Y:S04]  /*4b60*/  BSSY.RECONVERGENT B0, `(.L_x_189) ;  /* 0x0000003000007945 */ /* 0x000fe80003800200 */
[----:B------:R-:W-:Y:S05]  /*4b70*/  @!P3 BRA `(.L_x_190) ;  /* 0x000000000004b947 */ /* 0x000fea0003800000 */
[----:B------:R0:W-:Y:S02]  /*4b80*/  ATOMS.ADD RZ, [R5+0x14], R16 ;  /* 0x0000141005ff738c */ /* 0x0001e40000000000 */
.L_x_190:
[----:B------:R-:W-:Y:S05]  /*4b90*/  BSYNC.RECONVERGENT B0 ;  /* 0x0000000000007941 */ /* 0x000fea0003800200 */
.L_x_189:
[----:B------:R-:W-:Y:S04]  /*4ba0*/  BSSY.RECONVERGENT B0, `(.L_x_191) ;  /* 0x0000003000007945 */ /* 0x000fe80003800200 */
[----:B------:R-:W-:Y:S05]  /*4bb0*/  @!P4 BRA `(.L_x_192) ;  /* 0x000000000004c947 */ /* 0x000fea0003800000 */
[----:B------:R0:W-:Y:S02]  /*4bc0*/  ATOMS.ADD RZ, [R5+0x18], R18 ;  /* 0x0000181205ff738c */ /* 0x0001e40000000000 */
.L_x_192:
[----:B------:R-:W-:Y:S05]  /*4bd0*/  BSYNC.RECONVERGENT B0 ;  /* 0x0000000000007941 */ /* 0x000fea0003800200 */
.L_x_191:
[----:B------:R-:W-:Y:S04]  /*4be0*/  BSSY.RECONVERGENT B0, `(.L_x_193) ;  /* 0x0000003000007945 */ /* 0x000fe80003800200 */
[----:B------:R-:W-:Y:S05]  /*4bf0*/  @!P5 BRA `(.L_x_194) ;  /* 0x000000000004d947 */ /* 0x000fea0003800000 */
[----:B------:R0:W-:Y:S02]  /*4c00*/  ATOMS.ADD RZ, [R5+0x1c], R24 ;  /* 0x00001c1805ff738c */ /* 0x0001e40000000000 */
.L_x_194:
[----:B------:R-:W-:Y:S05]  /*4c10*/  BSYNC.RECONVERGENT B0 ;  /* 0x0000000000007941 */ /* 0x000fea0003800200 */
.L_x_193:
[----:B------:R-:W-:-:S07]  /*4c20*/  VIADD R21, R21, 0x8 ;  /* 0x0000000815157836 */ /* 0x000fce0000000000 */
.L_x_178:
[----:B------:R-:W-:-:S13]  /*4c30*/  ISETP.NE.AND P0, PT, R7, RZ, PT ;  /* 0x000000ff0700720c */ /* 0x000fda0003f05270 */
[----:B------:R-:W-:Y:S05]  /*4c40*/  @!P0 BRA `(.L_x_143) ;  /* 0x0000000000d48947 */ /* 0x000fea0003800000 */
[----:B------:R-:W-:Y:S02]  /*4c50*/  ISETP.GE.U32.AND P0, PT, R7, 0x4, PT ;  /* 0x000000040700780c */ /* 0x000fe40003f06070 */
[----:B------:R-:W-:-:S11]  /*4c60*/  LOP3.LUT R22, R22, 0x3, RZ, 0xc0, !PT ;  /* 0x0000000316167812 */ /* 0x000fd600078ec0ff */
[----:B------:R-:W-:Y:S05]  /*4c70*/  @!P0 BRA `(.L_x_195) ;  /* 0x00000000007c8947 */ /* 0x000fea0003800000 */
[----:B01-34-:R-:W-:-:S05]  /*4c80*/  LEA R8, R21, R1, 0x2 ;  /* 0x0000000115087211 */ /* 0x01bfca00078e10ff */
[----:B------:R-:W3:Y:S04]  /*4c90*/  LDL R4, [R8] ;  /* 0x0000000008047983 */ /* 0x000ee80000100800 */
[----:B--2---:R-:W2:Y:S04]  /*4ca0*/  LDL R5, [R8+0x4] ;  /* 0x0000040008057983 */ /* 0x004ea80000100800 */
[----:B------:R-:W4:Y:S04]  /*4cb0*/  LDL R6, [R8+0x8] ;  /* 0x0000080008067983 */ /* 0x000f280000100800 */
[----:B------:R-:W5:Y:S01]  /*4cc0*/  LDL R7, [R8+0xc] ;  /* 0x00000c0008077983 */ /* 0x000f620000100800 */
[----:B------:R-:W0:Y:S01]  /*4cd0*/  S2UR UR5, SR_CgaCtaId ;  /* 0x00000000000579c3 */ /* 0x000e220000008800 */
[----:B------:R-:W-:Y:S01]  /*4ce0*/  UMOV UR4, 0x400 ;  /* 0x0000040000047882 */ /* 0x000fe20000000000 */
[----:B------:R-:W-:Y:S01]  /*4cf0*/  IMAD.IADD R9, R20, 0x1, R21 ;  /* 0x0000000114097824 */ /* 0x000fe200078e0215 */
[----:B------:R-:W-:Y:S01]  /*4d00*/  BSSY.RECONVERGENT B0, `(.L_x_196) ;  /* 0x0000009000007945 */ /* 0x000fe20003800200 */
[----:B0-----:R-:W-:-:S06]  /*4d10*/  ULEA UR4, UR5, UR4, 0x18 ;  /* 0x0000000405047291 */ /* 0x001fcc000f8ec0ff */
[----:B------:R-:W-:Y:S02]  /*4d20*/  LEA R9, R9, UR4, 0x2 ;  /* 0x0000000409097c11 */ /* 0x000fe4000f8e10ff */
[----:B---3--:R-:W-:Y:S02]  /*4d30*/  ISETP.NE.AND P0, PT, R4, RZ, PT ;  /* 0x000000ff0400720c */ /* 0x008fe40003f05270 */
[----:B--2---:R-:W-:Y:S02]  /*4d40*/  ISETP.NE.AND P1, PT, R5, RZ, PT ;  /* 0x000000ff0500720c */ /* 0x004fe40003f25270 */
[----:B----4-:R-:W-:Y:S02]  /*4d50*/  ISETP.NE.AND P2, PT, R6, RZ, PT ;  /* 0x000000ff0600720c */ /* 0x010fe40003f45270 */
[----:B-----5:R-:W-:-:S07]  /*4d60*/  ISETP.NE.AND P3, PT, R7, RZ, PT ;  /* 0x000000ff0700720c */ /* 0x020fce0003f65270 */
[----:B------:R-:W-:Y:S06]  /*4d70*/  @!P0 BRA `(.L_x_197) ;  /* 0x0000000000048947 */ /* 0x000fec0003800000 */
[----:B------:R0:W-:Y:S02]  /*4d80*/  ATOMS.ADD RZ, [R9], R4 ;  /* 0x0000000409ff738c */ /* 0x0001e40000000000 */
.L_x_197:
[----:B------:R-:W-:Y:S05]  /*4d90*/  BSYNC.RECONVERGENT B0 ;  /* 0x0000000000007941 */ /* 0x000fea0003800200 */
.L_x_196:
[----:B------:R-:W-:Y:S04]  /*4da0*/  BSSY.RECONVERGENT B0, `(.L_x_198) ;  /* 0x0000003000007945 */ /* 0x000fe80003800200 */
[----:B------:R-:W-:Y:S05]  /*4db0*/  @!P1 BRA `(.L_x_199) ;  /* 0x0000000000049947 */ /* 0x000fea0003800000 */
[----:B------:R1:W-:Y:S02]  /*4dc0*/  ATOMS.ADD RZ, [R9+0x4], R5 ;  /* 0x0000040509ff738c */ /* 0x0003e40000000000 */
.L_x_199:
[----:B------:R-:W-:Y:S05]  /*4dd0*/  BSYNC.RECONVERGENT B0 ;  /* 0x0000000000007941 */ /* 0x000fea0003800200 */
.L_x_198:
[----:B------:R-:W-:Y:S04]  /*4de0*/  BSSY.RECONVERGENT B0, `(.L_x_200) ;  /* 0x0000003000007945 */ /* 0x000fe80003800200 */
[----:B------:R-:W-:Y:S05]  /*4df0*/  @!P2 BRA `(.L_x_201) ;  /* 0x000000000004a947 */ /* 0x000fea0003800000 */
[----:B------:R2:W-:Y:S02]  /*4e00*/  ATOMS.ADD RZ, [R9+0x8], R6 ;  /* 0x0000080609ff738c */ /* 0x0005e40000000000 */
.L_x_201:
[----:B------:R-:W-:Y:S05]  /*4e10*/  BSYNC.RECONVERGENT B0 ;  /* 0x0000000000007941 */ /* 0x000fea0003800200 */
.L_x_200:
[----:B------:R-:W-:Y:S04]  /*4e20*/  BSSY.RECONVERGENT B0, `(.L_x_202) ;  /* 0x0000003000007945 */ /* 0x000fe80003800200 */
[----:B------:R-:W-:Y:S05]  /*4e30*/  @!P3 BRA `(.L_x_203) ;  /* 0x000000000004b947 */ /* 0x000fea0003800000 */
[----:B------:R3:W-:Y:S02]  /*4e40*/  ATOMS.ADD RZ, [R9+0xc], R7 ;  /* 0x00000c0709ff738c */ /* 0x0007e40000000000 */
.L_x_203:
[----:B------:R-:W-:Y:S05]  /*4e50*/  BSYNC.RECONVERGENT B0 ;  /* 0x0000000000007941 */ /* 0x000fea0003800200 */
.L_x_202:
[----:B------:R-:W-:-:S07]  /*4e60*/  VIADD R21, R21, 0x4 ;  /* 0x0000000415157836 */ /* 0x000fce0000000000 */
.L_x_195:
[----:B------:R-:W-:-:S13]  /*4e70*/  ISETP.NE.AND P0, PT, R22, RZ, PT ;  /* 0x000000ff1600720c */ /* 0x000fda0003f05270 */
[----:B------:R-:W-:Y:S05]  /*4e80*/  @!P0 BRA `(.L_x_143) ;  /* 0x0000000000448947 */ /* 0x000fea0003800000 */
[----:B------:R-:W-:-:S05]  /*4e90*/  UMOV UR4, URZ ;  /* 0x000000ff00047c82 */ /* 0x000fca0008000000 */
.L_x_206:
[----:B0-----:R-:W-:-:S05]  /*4ea0*/  IMAD R4, R21, 0x4, R1 ;  /* 0x0000000415047824 */ /* 0x001fca00078e0201 */
[----:B-1234-:R-:W2:Y:S01]  /*4eb0*/  LDL R5, [R4] ;  /* 0x0000000004057983 */ /* 0x01eea20000100800 */
[----:B------:R-:W-:Y:S01]  /*4ec0*/  UIADD3 UR4, UPT, UPT, UR4, 0x1, URZ ;  /* 0x0000000104047890 */ /* 0x000fe2000fffe0ff */
[----:B------:R-:W-:Y:S05]  /*4ed0*/  BSSY.RECONVERGENT B0, `(.L_x_204) ;  /* 0x000000a000007945 */ /* 0x000fea0003800200 */
[----:B------:R-:W-:Y:S02]  /*4ee0*/  ISETP.NE.AND P1, PT, R22, UR4, PT ;  /* 0x0000000416007c0c */ /* 0x000fe4000bf25270 */
[----:B--2---:R-:W-:-:S13]  /*4ef0*/  ISETP.NE.AND P0, PT, R5, RZ, PT ;  /* 0x000000ff0500720c */ /* 0x004fda0003f05270 */
[----:B------:R-:W-:Y:S05]  /*4f00*/  @!P0 BRA `(.L_x_205) ;  /* 0x0000000000188947 */ /* 0x000fea0003800000 */
[----:B------:R-:W0:Y:S01]  /*4f10*/  S2UR UR6, SR_CgaCtaId ;  /* 0x00000000000679c3 */ /* 0x000e220000008800 */
[----:B------:R-:W-:Y:S01]  /*4f20*/  UMOV UR5, 0x400 ;  /* 0x0000040000057882 */ /* 0x000fe20000000000 */
[----:B------:R-:W-:Y:S01]  /*4f30*/  IMAD.IADD R4, R20, 0x1, R21 ;  /* 0x0000000114047824 */ /* 0x000fe200078e0215 */
[----:B0-----:R-:W-:-:S06]  /*4f40*/  ULEA UR5, UR6, UR5, 0x18 ;  /* 0x0000000506057291 */ /* 0x001fcc000f8ec0ff */
[----:B------:R-:W-:-:S05]  /*4f50*/  LEA R4, R4, UR5, 0x2 ;  /* 0x0000000504047c11 */ /* 0x000fca000f8e10ff */
[----:B------:R0:W-:Y:S02]  /*4f60*/  ATOMS.ADD RZ, [R4], R5 ;  /* 0x0000000504ff738c */ /* 0x0001e40000000000 */
.L_x_205:
[----:B------:R-:W-:Y:S05]  /*4f70*/  BSYNC.RECONVERGENT B0 ;  /* 0x0000000000007941 */ /* 0x000fea0003800200 */
.L_x_204:
[----:B------:R-:W-:Y:S01]  /*4f80*/  VIADD R21, R21, 0x1 ;  /* 0x0000000115157836 */ /* 0x000fe20000000000 */
[----:B------:R-:W-:Y:S06]  /*4f90*/  @P1 BRA `(.L_x_206) ;  /* 0xfffffffc00c01947 */ /* 0x000fec000383ffff */
.L_x_143:
[----:B------:R-:W-:Y:S01]  /*4fa0*/  BAR.SYNC.DEFER_BLOCKING 0x0 ;  /* 0x0000000000007b1d */ /* 0x000fe20000010000 */
[----:B------:R-:W-:-:S13]  /*4fb0*/  ISETP.GT.AND P0, PT, R3, R2, PT ;  /* 0x000000020300720c */ /* 0x000fda0003f04270 */
[----:B------:R-:W-:Y:S05]  /*4fc0*/  @P0 EXIT ;  /* 0x000000000000094d */ /* 0x000fea0003800000 */
[----:B------:R-:W-:-:S04]  /*4fd0*/  UIADD3 UR7, UPT, UPT, UR10, 0x1f, URZ ;  /* 0x0000001f0a077890 */ /* 0x000fc8000fffe0ff */
[----:B------:R-:W-:Y:S02]  /*4fe0*/  USHF.R.U32.HI UR4, URZ, 0x5, UR7 ;  /* 0x00000005ff047899 */ /* 0x000fe40008011607 */
[----:B------:R-:W-:Y:S02]  /*4ff0*/  ULOP3.LUT UR9, UR7, 0x60, URZ, 0xc0, !UPT ;  /* 0x0000006007097892 */ /* 0x000fe4000f8ec0ff */
[----:B------:R-:W-:Y:S02]  /*5000*/  ULOP3.LUT UR5, UR4, 0x7, URZ, 0xc0, !UPT ;  /* 0x0000000704057892 */ /* 0x000fe4000f8ec0ff */
[----:B------:R-:W-:Y:S02]  /*5010*/  UIADD3 UR6, UPT, UPT, UR4, -0x1, URZ ;  /* 0xffffffff04067890 */ /* 0x000fe4000fffe0ff */
[----:B------:R-:W-:Y:S02]  /*5020*/  ULOP3.LUT UR8, UR4, 0x78, URZ, 0xc0, !UPT ;  /* 0x0000007804087892 */ /* 0x000fe4000f8ec0ff */
[----:B------:R-:W-:-:S02]  /*5030*/  ULOP3.LUT UR4, UR4, 0x7fffff8, URZ, 0xc0, !UPT ;  /* 0x07fffff804047892 */ /* 0x000fc4000f8ec0ff */
[----:B------:R-:W-:Y:S02]  /*5040*/  UIADD3 UR5, UPT, UPT, UR5, -0x1, URZ ;  /* 0xffffffff05057890 */ /* 0x000fe4000fffe0ff */
[----:B------:R-:W-:Y:S02]  /*5050*/  UIADD3 UR4, UPT, UPT, -UR4, URZ, URZ ;  /* 0x000000ff04047290 */ /* 0x000fe4000fffe1ff */
[----:B------:R-:W-:Y:S02]  /*5060*/  UISETP.GE.U32.AND UP0, UPT, UR6, 0x7, UPT ;  /* 0x000000070600788c */ /* 0x000fe4000bf06070 */
[----:B------:R-:W-:-:S11]  /*5070*/  UISETP.GE.U32.AND UP1, UPT, UR5, 0x3, UPT ;  /* 0x000000030500788c */ /* 0x000fd6000bf26070 */
.L_x_212:
[----:B01234-:R-:W-:Y:S01]  /*5080*/  CS2R R4, SRZ ;  /* 0x0000000000047805 */ /* 0x01ffe2000001ff00 */
[----:B------:R-:W-:Y:S06]  /*5090*/  BRA.U !UP0, `(.L_x_207) ;  /* 0x0000000108a07547 */ /* 0x000fec000b800000 */
[----:B------:R-:W0:Y:S01]  /*50a0*/  S2R R5, SR_CgaCtaId ;  /* 0x0000000000057919 */ /* 0x000e220000008800 */
[----:B------:R-:W-:Y:S01]  /*50b0*/  MOV R6, 0x400 ;  /* 0x0000040000067802 */ /* 0x000fe20000000f00 */
[----:B------:R-:W-:Y:S02]  /*50c0*/  IMAD.MOV.U32 R7, RZ, RZ, RZ ;  /* 0x000000ffff077224 */ /* 0x000fe400078e00ff */
[----:B------:R-:W-:Y:S02]  /*50d0*/  IMAD.U32 R8, RZ, RZ, UR4 ;  /* 0x00000004ff087e24 */ /* 0x000fe4000f8e00ff */
[----:B------:R-:W-:Y:S01]  /*50e0*/  IMAD.MOV.U32 R4, RZ, RZ, RZ ;  /* 0x000000ffff047224 */ /* 0x000fe200078e00ff */
[----:B0-----:R-:W-:-:S05]  /*50f0*/  LEA R6, R5, R6, 0x18 ;  /* 0x0000000605067211 */ /* 0x001fca00078ec0ff */
[----:B------:R-:W-:-:S07]  /*5100*/  IMAD R5, R3, 0x4, R6 ;  /* 0x0000000403057824 */ /* 0x000fce00078e0206 */
.L_x_208:
[----:B------:R-:W-:Y:S02]  /*5110*/  IMAD R9, R0, R7, R3 ;  /* 0x0000000700097224 */ /* 0x000fe400078e0203 */
[----:B------:R-:W-:Y:S02]  /*5120*/  VIADD R8, R8, 0x8 ;  /* 0x0000000808087836 */ /* 0x000fe40000000000 */
[----:B------:R-:W-:Y:S02]  /*5130*/  IMAD R9, R9, 0x4, R6 ;  /* 0x0000000409097824 */ /* 0x000fe400078e0206 */
[----:B------:R-:W-:Y:S01]  /*5140*/  VIADD R7, R7, 0x8 ;  /* 0x0000000807077836 */ /* 0x000fe20000000000 */
[----:B------:R-:W-:Y:S01]  /*5150*/  ISETP.NE.AND P0, PT, R8, RZ, PT ;  /* 0x000000ff0800720c */ /* 0x000fe20003f05270 */
[--C-:B------:R-:W-:Y:S02]  /*5160*/  IMAD R11, R0, 0x4, R9.reuse ;  /* 0x00000004000b7824 */ /* 0x100fe400078e0209 */
[----:B------:R-:W-:-:S02]  /*5170*/  IMAD R10, R2, 0x4, R9 ;  /* 0x00000004020a7824 */ /* 0x000fc400078e0209 */
[--C-:B------:R-:W-:Y:S01]  /*5180*/  IMAD R13, R0, 0x4, R11.reuse ;  /* 0x00000004000d7824 */ /* 0x100fe200078e020b */
[----:B------:R0:W-:Y:S01]  /*5190*/  LDS R9, [R5] ;  /* 0x0000000005097984 */ /* 0x0001e20000000800 */
[C---:B------:R-:W-:Y:S02]  /*51a0*/  IMAD R12, R2.reuse, 0x4, R11 ;  /* 0x00000004020c7824 */ /* 0x040fe400078e020b */
[----:B------:R-:W-:Y:S01]  /*51b0*/  IMAD R11, R2, 0x4, R13 ;  /* 0x00000004020b7824 */ /* 0x000fe200078e020d */
[C---:B------:R-:W-:Y:S01]  /*51c0*/  LEA R15, R0.reuse, R13, 0x2 ;  /* 0x0000000d000f7211 */ /* 0x040fe200078e10ff */
[----:B------:R-:W1:Y:S01]  /*51d0*/  LDS R10, [R10+0x8] ;  /* 0x000008000a0a7984 */ /* 0x000e620000000800 */
[----:B0-----:R-:W-:-:S03]  /*51e0*/  LEA R5, R0, R5, 0x5 ;  /* 0x0000000500057211 */ /* 0x001fc600078e28ff */
[--C-:B------:R-:W-:Y:S01]  /*51f0*/  IMAD R17, R0, 0x4, R15.reuse ;  /* 0x0000000400117824 */ /* 0x100fe200078e020f */
[----:B------:R-:W-:Y:S01]  /*5200*/  LDS R12, [R12+0x8] ;  /* 0x000008000c0c7984 */ /* 0x000fe20000000800 */
[----:B------:R-:W-:Y:S02]  /*5210*/  IMAD R14, R2, 0x4, R15 ;  /* 0x00000004020e7824 */ /* 0x000fe400078e020f */
[--C-:B------:R-:W-:Y:S01]  /*5220*/  IMAD R13, R0, 0x4, R17.reuse ;  /* 0x00000004000d7824 */ /* 0x100fe200078e0211 */
[----:B------:R-:W0:Y:S01]  /*5230*/  LDS R11, [R11+0x8] ;  /* 0x000008000b0b7984 */ /* 0x000e220000000800 */
[----:B------:R-:W-:Y:S02]  /*5240*/  IMAD R17, R2, 0x4, R17 ;  /* 0x0000000402117824 */ /* 0x000fe400078e0211 */
[--C-:B------:R-:W-:Y:S01]  /*5250*/  IMAD R15, R0, 0x4, R13.reuse ;  /* 0x00000004000f7824 */ /* 0x100fe200078e020d */
[----:B------:R-:W-:Y:S01]  /*5260*/  LDS R14, [R14+0x8] ;  /* 0x000008000e0e7984 */ /* 0x000fe20000000800 */
[----:B------:R-:W-:-:S02]  /*5270*/  IMAD R16, R2, 0x4, R13 ;  /* 0x0000000402107824 */ /* 0x000fc400078e020d */
[----:B------:R-:W-:Y:S01]  /*5280*/  IMAD R15, R2, 0x4, R15 ;  /* 0x00000004020f7824 */ /* 0x000fe200078e020f */
[----:B------:R-:W2:Y:S04]  /*5290*/  LDS R13, [R17+0x8] ;  /* 0x00000800110d7984 */ /* 0x000ea80000000800 */
[----:B------:R-:W-:Y:S04]  /*52a0*/  LDS R16, [R16+0x8] ;  /* 0x0000080010107984 */ /* 0x000fe80000000800 */
[----:B------:R-:W3:Y:S01]  /*52b0*/  LDS R15, [R15+0x8] ;  /* 0x000008000f0f7984 */ /* 0x000ee20000000800 */
[----:B-1----:R-:W-:-:S04]  /*52c0*/  IADD3 R9, PT, PT, R10, R9, R4 ;  /* 0x000000090a097210 */ /* 0x002fc80007ffe004 */
[----:B0-----:R-:W-:-:S04]  /*52d0*/  IADD3 R9, PT, PT, R11, R12, R9 ;  /* 0x0000000c0b097210 */ /* 0x001fc80007ffe009 */
[----:B--2---:R-:W-:-:S04]  /*52e0*/  IADD3 R9, PT, PT, R13, R14, R9 ;  /* 0x0000000e0d097210 */ /* 0x004fc80007ffe009 */
[----:B---3--:R-:W-:Y:S01]  /*52f0*/  IADD3 R4, PT, PT, R15, R16, R9 ;  /* 0x000000100f047210 */ /* 0x008fe20007ffe009 */
[----:B------:R-:W-:Y:S06]  /*5300*/  @P0 BRA `(.L_x_208) ;  /* 0xfffffffc00800947 */ /* 0x000fec000383ffff */
[----:B------:R-:W-:-:S07]  /*5310*/  IMAD.U32 R5, RZ, RZ, UR8 ;  /* 0x00000008ff057e24 */ /* 0x000fce000f8e00ff */
.L_x_207:
[----:B------:R-:W-:-:S09]  /*5320*/  ULOP3.LUT UP2, URZ, UR7, 0xe0, URZ, 0xc0, !UPT ;  /* 0x000000e007ff7892 */ /* 0x000fd2000f84c0ff */
[----:B------:R-:W-:Y:S05]  /*5330*/  BRA.U !UP2, `(.L_x_209) ;  /* 0x000000010aa47547 */ /* 0x000fea000b800000 */
[----:B------:R-:W-:Y:S01]  /*5340*/  UISETP.NE.AND UP2, UPT, UR9, URZ, UPT ;  /* 0x000000ff0900728c */ /* 0x000fe2000bf45270 */
[----:B------:R-:W-:Y:S10]  /*5350*/  BRA.U !UP1, `(.L_x_210) ;  /* 0x0000000109447547 */ /* 0x000ff4000b800000 */
[----:B------:R-:W0:Y:S01]  /*5360*/  S2UR UR6, SR_CgaCtaId ;  /* 0x00000000000679c3 */ /* 0x000e220000008800 */
[----:B------:R-:W-:Y:S01]  /*5370*/  UMOV UR5, 0x400 ;  /* 0x0000040000057882 */ /* 0x000fe20000000000 */
[----:B------:R-:W-:Y:S02]  /*5380*/  IMAD R6, R0, R5, R3 ;  /* 0x0000000500067224 */ /* 0x000fe400078e0203 */
[----:B------:R-:W-:Y:S01]  /*5390*/  VIADD R5, R5, 0x4 ;  /* 0x0000000405057836 */ /* 0x000fe20000000000 */
[----:B0-----:R-:W-:-:S06]  /*53a0*/  ULEA UR5, UR6, UR5, 0x18 ;  /* 0x0000000506057291 */ /* 0x001fcc000f8ec0ff */
[----:B------:R-:W-:-:S05]  /*53b0*/  LEA R7, R6, UR5, 0x2 ;  /* 0x0000000506077c11 */ /* 0x000fca000f8e10ff */
[--C-:B------:R-:W-:Y:S02]  /*53c0*/  IMAD R9, R0, 0x4, R7.reuse ;  /* 0x0000000400097824 */ /* 0x100fe400078e0207 */
[----:B------:R-:W-:Y:S02]  /*53d0*/  IMAD R6, R2, 0x4, R7 ;  /* 0x0000000402067824 */ /* 0x000fe400078e0207 */
[--C-:B------:R-:W-:Y:S01]  /*53e0*/  IMAD R11, R0, 0x4, R9.reuse ;  /* 0x00000004000b7824 */ /* 0x100fe200078e0209 */
[----:B------:R-:W-:Y:S01]  /*53f0*/  LDS R7, [R7] ;  /* 0x0000000007077984 */ /* 0x000fe20000000800 */
[C---:B------:R-:W-:Y:S02]  /*5400*/  IMAD R9, R2.reuse, 0x4, R9 ;  /* 0x0000000402097824 */ /* 0x040fe400078e0209 */
[----:B------:R-:W-:Y:S01]  /*5410*/  IMAD R8, R2, 0x4, R11 ;  /* 0x0000000402087824 */ /* 0x000fe200078e020b */
[----:B------:R-:W0:Y:S04]  /*5420*/  LDS R6, [R6+0x8] ;  /* 0x0000080006067984 */ /* 0x000e280000000800 */
[----:B------:R-:W-:Y:S04]  /*5430*/  LDS R9, [R9+0x8] ;  /* 0x0000080009097984 */ /* 0x000fe80000000800 */
[----:B------:R-:W1:Y:S01]  /*5440*/  LDS R8, [R8+0x8] ;  /* 0x0000080008087984 */ /* 0x000e620000000800 */
[----:B0-----:R-:W-:-:S04]  /*5450*/  IADD3 R4, PT, PT, R6, R7, R4 ;  /* 0x0000000706047210 */ /* 0x001fc80007ffe004 */
[----:B-1----:R-:W-:-:S07]  /*5460*/  IADD3 R4, PT, PT, R8, R9, R4 ;  /* 0x0000000908047210 */ /* 0x002fce0007ffe004 */
.L_x_210:
[----:B------:R-:W-:Y:S05]  /*5470*/  BRA.U !UP2, `(.L_x_209) ;  /* 0x000000010a547547 */ /* 0x000fea000b800000 */
[----:B------:R-:W-:Y:S02]  /*5480*/  UISETP.NE.AND UP2, UPT, UR9, 0x20, UPT ;  /* 0x000000200900788c */ /* 0x000fe4000bf45270 */
[----:B------:R-:W-:-:S07]  /*5490*/  ULOP3.LUT UP3, URZ, UR7, 0x20, URZ, 0xc0, !UPT ;  /* 0x0000002007ff7892 */ /* 0x000fce000f86c0ff */
[----:B------:R-:W-:Y:S05]  /*54a0*/  BRA.U !UP2, `(.L_x_211) ;  /* 0x000000010a287547 */ /* 0x000fea000b800000 */
[----:B------:R-:W0:Y:S01]  /*54b0*/  S2UR UR6, SR_CgaCtaId ;  /* 0x00000000000679c3 */ /* 0x000e220000008800 */
[----:B------:R-:W-:Y:S01]  /*54c0*/  UMOV UR5, 0x400 ;  /* 0x0000040000057882 */ /* 0x000fe20000000000 */
[----:B------:R-:W-:Y:S02]  /*54d0*/  IMAD R6, R0, R5, R3 ;  /* 0x0000000500067224 */ /* 0x000fe400078e0203 */
[----:B------:R-:W-:Y:S01]  /*54e0*/  VIADD R5, R5, 0x2 ;  /* 0x0000000205057836 */ /* 0x000fe20000000000 */
[----:B0-----:R-:W-:-:S06]  /*54f0*/  ULEA UR5, UR6, UR5, 0x18 ;  /* 0x0000000506057291 */ /* 0x001fcc000f8ec0ff */
[----:B------:R-:W-:-:S05]  /*5500*/  LEA R7, R6, UR5, 0x2 ;  /* 0x0000000506077c11 */ /* 0x000fca000f8e10ff */
[----:B------:R-:W-:Y:S02]  /*5510*/  IMAD R6, R2, 0x4, R7 ;  /* 0x0000000402067824 */ /* 0x000fe400078e0207 */
[----:B------:R-:W-:Y:S04]  /*5520*/  LDS R7, [R7] ;  /* 0x0000000007077984 */ /* 0x000fe80000000800 */
[----:B------:R-:W0:Y:S02]  /*5530*/  LDS R6, [R6+0x8] ;  /* 0x0000080006067984 */ /* 0x000e240000000800 */
[----:B0-----:R-:W-:-:S07]  /*5540*/  IADD3 R4, PT, PT, R6, R7, R4 ;  /* 0x0000000706047210 */ /* 0x001fce0007ffe004 */
.L_x_211:
[----:B------:R-:W-:Y:S05]  /*5550*/  BRA.U !UP3, `(.L_x_209) ;  /* 0x000000010b1c7547 */ /* 0x000fea000b800000 */
[----:B------:R-:W0:Y:S01]  /*5560*/  S2UR UR6, SR_CgaCtaId ;  /* 0x00000000000679c3 */ /* 0x000e220000008800 */
[----:B------:R-:W-:Y:S01]  /*5570*/  UMOV UR5, 0x400 ;  /* 0x0000040000057882 */ /* 0x000fe20000000000 */
[----:B------:R-:W-:Y:S01]  /*5580*/  IMAD R5, R0, R5, R3 ;  /* 0x0000000500057224 */ /* 0x000fe200078e0203 */
[----:B0-----:R-:W-:-:S06]  /*5590*/  ULEA UR5, UR6, UR5, 0x18 ;  /* 0x0000000506057291 */ /* 0x001fcc000f8ec0ff */
[----:B------:R-:W-:-:S06]  /*55a0*/  LEA R5, R5, UR5, 0x2 ;  /* 0x0000000505057c11 */ /* 0x000fcc000f8e10ff */
[----:B------:R-:W0:Y:S02]  /*55b0*/  LDS R5, [R5] ;  /* 0x0000000005057984 */ /* 0x000e240000000800 */
[----:B0-----:R-:W-:-:S07]  /*55c0*/  IMAD.IADD R4, R4, 0x1, R5 ;  /* 0x0000000104047824 */ /* 0x001fce00078e0205 */
.L_x_209:
[----:B------:R-:W0:Y:S02]  /*55d0*/  LDC.64 R6, c[0x0][0x390] ;  /* 0x0000e400ff067b82 */ /* 0x000e240000000a00 */
[----:B0-----:R-:W-:-:S04]  /*55e0*/  IMAD.WIDE R6, R3, 0x4, R6 ;  /* 0x0000000403067825 */ /* 0x001fc800078e0206 */
[----:B------:R-:W-:Y:S01]  /*55f0*/  VIADD R3, R3, UR10 ;  /* 0x0000000a03037c36 */ /* 0x000fe20008000000 */
[----:B------:R0:W-:Y:S04]  /*5600*/  REDG.E.ADD.STRONG.GPU desc[UR12][R6.64], R4 ;  /* 0x000000040600798e */ /* 0x0001e8000c12e10c */
[----:B------:R-:W-:-:S13]  /*5610*/  ISETP.GT.AND P0, PT, R3, R2, PT ;  /* 0x000000020300720c */ /* 0x000fda0003f04270 */
[----:B0-----:R-:W-:Y:S05]  /*5620*/  @!P0 BRA `(.L_x_212) ;  /* 0xfffffff800948947 */ /* 0x001fea000383ffff */
[----:B------:R-:W-:Y:S05]  /*5630*/  EXIT ;  /* 0x000000000000794d */ /* 0x000fea0003800000 */
.L_x_213:
[----:B------:R-:W-:-:S00]  /*5640*/  BRA `(.L_x_213) ;  /* 0xfffffffc00fc7947 */ /* 0x000fc0000383ffff */
[----:B------:R-:W-:-:S00]  /*5650*/  NOP ;  /* 0x0000000000007918 */ /* 0x000fc00000000000 */
        /* <DEDUP_REMOVED lines=10> */
.L_x_214:


//--------------------- .nv.shared.histogram_kernel --------------------------
	.section	.nv.shared.histogram_kernel,"aw",@nobits
	.sectionflags	@""
	.align	16
	.zero		1024


//--------------------- .nv.shared.reserved.0     --------------------------
	.section	.nv.shared.reserved.0,"aw",@nobits
	.weak		__nv_reservedSMEM_offset_0_alias
	.size		__nv_reservedSMEM_offset_0_alias, 0, 64
	.other		__nv_reservedSMEM_offset_0_alias,@"STO_CUDA_RESERVED_SHARED STV_DEFAULT"
__nv_reservedSMEM_offset_0_alias:
	.zero		0
	.zero		64


//--------------------- .nv.constant0.histogram_kernel --------------------------
	.section	.nv.constant0.histogram_kernel,"a",@progbits
	.sectionflags	@""
	.align	4
.nv.constant0.histogram_kernel:
	.zero		928


//--------------------- SYMBOLS --------------------------

	.type		.nv.reservedSmem.offset0,@object
	.size		.nv.reservedSmem.offset0,0x4
	.type		.nv.reservedSmem.cap,@object
	.size		.nv.reservedSmem.cap,0x4
